//
// Generated by NVIDIA NVVM Compiler
//
// Compiler Build ID: CL-36424714
// Cuda compilation tools, release 13.0, V13.0.88
// Based on NVVM 20.0.0
//

.version 9.0
.target sm_100
.address_size 64

	// .globl	_Z9histogramPiS_ii
// _ZZ15histogramSharedPiS_iiE3acc has been demoted
// _ZZ22histogramByBlockSharedPiS_iiE3acc has been demoted

.visible .entry _Z9histogramPiS_ii(
	.param .u64 .ptr .align 1 _Z9histogramPiS_ii_param_0,
	.param .u64 .ptr .align 1 _Z9histogramPiS_ii_param_1,
	.param .u32 _Z9histogramPiS_ii_param_2,
	.param .u32 _Z9histogramPiS_ii_param_3
)
{
	.reg .pred 	%p<2>;
	.reg .b32 	%r<10>;
	.reg .b64 	%rd<9>;

	ld.param.u64 	%rd1, [_Z9histogramPiS_ii_param_0];
	ld.param.u64 	%rd2, [_Z9histogramPiS_ii_param_1];
	ld.param.u32 	%r3, [_Z9histogramPiS_ii_param_2];
	ld.param.u32 	%r2, [_Z9histogramPiS_ii_param_3];
	mov.u32 	%r4, %ntid.x;
	mov.u32 	%r5, %ctaid.x;
	mov.u32 	%r6, %tid.x;
	mad.lo.s32 	%r1, %r4, %r5, %r6;
	setp.ge.s32 	%p1, %r1, %r3;
	@%p1 bra 	$L__BB0_2;
	cvta.to.global.u64 	%rd3, %rd1;
	cvta.to.global.u64 	%rd4, %rd2;
	mul.wide.s32 	%rd5, %r1, 4;
	add.s64 	%rd6, %rd3, %rd5;
	ld.global.u32 	%r7, [%rd6];
	rem.s32 	%r8, %r7, %r2;
	mul.wide.s32 	%rd7, %r8, 4;
	add.s64 	%rd8, %rd4, %rd7;
	atom.global.add.u32 	%r9, [%rd8], 1;
$L__BB0_2:
	ret;

}
	// .globl	_Z15histogramSharedPiS_ii
.visible .entry _Z15histogramSharedPiS_ii(
	.param .u64 .ptr .align 1 _Z15histogramSharedPiS_ii_param_0,
	.param .u64 .ptr .align 1 _Z15histogramSharedPiS_ii_param_1,
	.param .u32 _Z15histogramSharedPiS_ii_param_2,
	.param .u32 _Z15histogramSharedPiS_ii_param_3
)
{
	.reg .pred 	%p<14>;
	.reg .b32 	%r<76>;
	.reg .b64 	%rd<17>;
	// demoted variable
	.shared .align 4 .b8 _ZZ15histogramSharedPiS_iiE3acc[32];
	ld.param.u64 	%rd5, [_Z15histogramSharedPiS_ii_param_0];
	ld.param.u64 	%rd6, [_Z15histogramSharedPiS_ii_param_1];
	ld.param.u32 	%r16, [_Z15histogramSharedPiS_ii_param_2];
	ld.param.u32 	%r17, [_Z15histogramSharedPiS_ii_param_3];
	cvta.to.global.u64 	%rd1, %rd6;
	mov.u32 	%r18, %ntid.x;
	mov.u32 	%r19, %ctaid.x;
	mov.u32 	%r20, %tid.x;
	mad.lo.s32 	%r1, %r18, %r19, %r20;
	rem.u32 	%r2, %r1, %r18;
	setp.ne.s32 	%p1, %r2, 0;
	@%p1 bra 	$L__BB1_2;
	mov.b32 	%r21, 0;
	st.shared.u32 	[_ZZ15histogramSharedPiS_iiE3acc], %r21;
	st.shared.u32 	[_ZZ15histogramSharedPiS_iiE3acc+4], %r21;
	st.shared.u32 	[_ZZ15histogramSharedPiS_iiE3acc+8], %r21;
	st.shared.u32 	[_ZZ15histogramSharedPiS_iiE3acc+12], %r21;
	st.shared.u32 	[_ZZ15histogramSharedPiS_iiE3acc+16], %r21;
	st.shared.u32 	[_ZZ15histogramSharedPiS_iiE3acc+20], %r21;
	st.shared.u32 	[_ZZ15histogramSharedPiS_iiE3acc+24], %r21;
	st.shared.u32 	[_ZZ15histogramSharedPiS_iiE3acc+28], %r21;
$L__BB1_2:
	bar.sync 	0;
	setp.ge.s32 	%p2, %r1, %r16;
	@%p2 bra 	$L__BB1_4;
	cvta.to.global.u64 	%rd7, %rd5;
	mul.wide.s32 	%rd8, %r1, 4;
	add.s64 	%rd9, %rd7, %rd8;
	ld.global.u32 	%r22, [%rd9];
	rem.s32 	%r23, %r22, %r17;
	shl.b32 	%r24, %r23, 2;
	mov.u32 	%r25, _ZZ15histogramSharedPiS_iiE3acc;
	add.s32 	%r26, %r25, %r24;
	atom.shared.add.u32 	%r27, [%r26], 1;
$L__BB1_4:
	setp.ne.s32 	%p3, %r2, 0;
	bar.sync 	0;
	setp.lt.s32 	%p4, %r17, 1;
	or.pred  	%p5, %p3, %p4;
	@%p5 bra 	$L__BB1_16;
	and.b32  	%r3, %r17, 7;
	setp.lt.u32 	%p6, %r17, 8;
	mov.b32 	%r74, 0;
	@%p6 bra 	$L__BB1_8;
	and.b32  	%r74, %r17, 2147483640;
	neg.s32 	%r72, %r74;
	mov.u32 	%r30, _ZZ15histogramSharedPiS_iiE3acc;
	add.s32 	%r71, %r30, 16;
	add.s64 	%rd16, %rd1, 16;
$L__BB1_7:
	.pragma "nounroll";
	ld.shared.u32 	%r31, [%r71+-16];
	atom.global.add.u32 	%r32, [%rd16+-16], %r31;
	ld.shared.u32 	%r33, [%r71+-12];
	atom.global.add.u32 	%r34, [%rd16+-12], %r33;
	ld.shared.u32 	%r35, [%r71+-8];
	atom.global.add.u32 	%r36, [%rd16+-8], %r35;
	ld.shared.u32 	%r37, [%r71+-4];
	atom.global.add.u32 	%r38, [%rd16+-4], %r37;
	ld.shared.u32 	%r39, [%r71];
	atom.global.add.u32 	%r40, [%rd16], %r39;
	ld.shared.u32 	%r41, [%r71+4];
	atom.global.add.u32 	%r42, [%rd16+4], %r41;
	ld.shared.u32 	%r43, [%r71+8];
	atom.global.add.u32 	%r44, [%rd16+8], %r43;
	ld.shared.u32 	%r45, [%r71+12];
	atom.global.add.u32 	%r46, [%rd16+12], %r45;
	add.s32 	%r72, %r72, 8;
	add.s64 	%rd16, %rd16, 32;
	add.s32 	%r71, %r71, 32;
	setp.ne.s32 	%p7, %r72, 0;
	@%p7 bra 	$L__BB1_7;
$L__BB1_8:
	setp.eq.s32 	%p8, %r3, 0;
	@%p8 bra 	$L__BB1_16;
	and.b32  	%r11, %r17, 3;
	setp.lt.u32 	%p9, %r3, 4;
	@%p9 bra 	$L__BB1_11;
	mul.wide.u32 	%rd10, %r74, 4;
	add.s64 	%rd11, %rd1, %rd10;
	shl.b32 	%r47, %r74, 2;
	mov.u32 	%r48, _ZZ15histogramSharedPiS_iiE3acc;
	add.s32 	%r49, %r48, %r47;
	ld.shared.u32 	%r50, [%r49];
	atom.global.add.u32 	%r51, [%rd11], %r50;
	ld.shared.u32 	%r52, [%r49+4];
	atom.global.add.u32 	%r53, [%rd11+4], %r52;
	ld.shared.u32 	%r54, [%r49+8];
	atom.global.add.u32 	%r55, [%rd11+8], %r54;
	ld.shared.u32 	%r56, [%r49+12];
	atom.global.add.u32 	%r57, [%rd11+12], %r56;
	add.s32 	%r74, %r74, 4;
$L__BB1_11:
	setp.eq.s32 	%p10, %r11, 0;
	@%p10 bra 	$L__BB1_16;
	setp.eq.s32 	%p11, %r11, 1;
	@%p11 bra 	$L__BB1_14;
	mul.wide.u32 	%rd12, %r74, 4;
	add.s64 	%rd13, %rd1, %rd12;
	shl.b32 	%r58, %r74, 2;
	mov.u32 	%r59, _ZZ15histogramSharedPiS_iiE3acc;
	add.s32 	%r60, %r59, %r58;
	ld.shared.u32 	%r61, [%r60];
	atom.global.add.u32 	%r62, [%rd13], %r61;
	ld.shared.u32 	%r63, [%r60+4];
	atom.global.add.u32 	%r64, [%rd13+4], %r63;
	add.s32 	%r74, %r74, 2;
$L__BB1_14:
	and.b32  	%r65, %r17, 1;
	setp.eq.b32 	%p12, %r65, 1;
	not.pred 	%p13, %p12;
	@%p13 bra 	$L__BB1_16;
	mul.wide.u32 	%rd14, %r74, 4;
	add.s64 	%rd15, %rd1, %rd14;
	shl.b32 	%r66, %r74, 2;
	mov.u32 	%r67, _ZZ15histogramSharedPiS_iiE3acc;
	add.s32 	%r68, %r67, %r66;
	ld.shared.u32 	%r69, [%r68];
	atom.global.add.u32 	%r70, [%rd15], %r69;
$L__BB1_16:
	ret;

}
	// .globl	_Z12sumHistogramPii
.visible .entry _Z12sumHistogramPii(
	.param .u64 .ptr .align 1 _Z12sumHistogramPii_param_0,
	.param .u32 _Z12sumHistogramPii_param_1
)
{
	.reg .b32 	%r<12>;
	.reg .b64 	%rd<7>;

	ld.param.u64 	%rd1, [_Z12sumHistogramPii_param_0];
	ld.param.u32 	%r1, [_Z12sumHistogramPii_param_1];
	cvta.to.global.u64 	%rd2, %rd1;
	mov.u32 	%r2, %ntid.x;
	mov.u32 	%r3, %ctaid.x;
	mov.u32 	%r4, %tid.x;
	mad.lo.s32 	%r5, %r2, %r3, %r4;
	not.b32 	%r6, %r3;
	add.s32 	%r7, %r1, %r6;
	mad.lo.s32 	%r8, %r7, %r2, %r4;
	mul.wide.s32 	%rd3, %r5, 4;
	add.s64 	%rd4, %rd2, %rd3;
	ld.global.u32 	%r9, [%rd4];
	mul.wide.s32 	%rd5, %r8, 4;
	add.s64 	%rd6, %rd2, %rd5;
	ld.global.u32 	%r10, [%rd6];
	add.s32 	%r11, %r10, %r9;
	st.global.u32 	[%rd4], %r11;
	ret;

}
	// .globl	_Z16histogramByBlockPiS_ii
.visible .entry _Z16histogramByBlockPiS_ii(
	.param .u64 .ptr .align 1 _Z16histogramByBlockPiS_ii_param_0,
	.param .u64 .ptr .align 1 _Z16histogramByBlockPiS_ii_param_1,
	.param .u32 _Z16histogramByBlockPiS_ii_param_2,
	.param .u32 _Z16histogramByBlockPiS_ii_param_3
)
{
	.reg .pred 	%p<2>;
	.reg .b32 	%r<11>;
	.reg .b64 	%rd<9>;

	ld.param.u64 	%rd1, [_Z16histogramByBlockPiS_ii_param_0];
	ld.param.u64 	%rd2, [_Z16histogramByBlockPiS_ii_param_1];
	ld.param.u32 	%r4, [_Z16histogramByBlockPiS_ii_param_2];
	ld.param.u32 	%r3, [_Z16histogramByBlockPiS_ii_param_3];
	mov.u32 	%r5, %ntid.x;
	mov.u32 	%r1, %ctaid.x;
	mov.u32 	%r6, %tid.x;
	mad.lo.s32 	%r2, %r5, %r1, %r6;
	setp.ge.s32 	%p1, %r2, %r4;
	@%p1 bra 	$L__BB3_2;
	cvta.to.global.u64 	%rd3, %rd1;
	cvta.to.global.u64 	%rd4, %rd2;
	mul.wide.s32 	%rd5, %r2, 4;
	add.s64 	%rd6, %rd3, %rd5;
	ld.global.u32 	%r7, [%rd6];
	rem.s32 	%r8, %r7, %r3;
	mad.lo.s32 	%r9, %r3, %r1, %r8;
	mul.wide.s32 	%rd7, %r9, 4;
	add.s64 	%rd8, %rd4, %rd7;
	atom.global.add.u32 	%r10, [%rd8], 1;
$L__BB3_2:
	ret;

}
	// .globl	_Z22histogramByBlockSharedPiS_ii
.visible .entry _Z22histogramByBlockSharedPiS_ii(
	.param .u64 .ptr .align 1 _Z22histogramByBlockSharedPiS_ii_param_0,
	.param .u64 .ptr .align 1 _Z22histogramByBlockSharedPiS_ii_param_1,
	.param .u32 _Z22histogramByBlockSharedPiS_ii_param_2,
	.param .u32 _Z22histogramByBlockSharedPiS_ii_param_3
)
{
	.reg .pred 	%p<13>;
	.reg .b32 	%r<77>;
	.reg .b64 	%rd<26>;
	// demoted variable
	.shared .align 4 .b8 _ZZ22histogramByBlockSharedPiS_iiE3acc[32];
	ld.param.u64 	%rd6, [_Z22histogramByBlockSharedPiS_ii_param_0];
	ld.param.u64 	%rd7, [_Z22histogramByBlockSharedPiS_ii_param_1];
	ld.param.u32 	%r18, [_Z22histogramByBlockSharedPiS_ii_param_2];
	ld.param.u32 	%r19, [_Z22histogramByBlockSharedPiS_ii_param_3];
	cvta.to.global.u64 	%rd1, %rd7;
	mov.u32 	%r20, %ntid.x;
	mov.u32 	%r1, %ctaid.x;
	mov.u32 	%r21, %tid.x;
	mad.lo.s32 	%r2, %r20, %r1, %r21;
	rem.u32 	%r3, %r2, %r20;
	setp.ne.s32 	%p1, %r3, 0;
	@%p1 bra 	$L__BB4_2;
	mov.b32 	%r22, 0;
	st.shared.u32 	[_ZZ22histogramByBlockSharedPiS_iiE3acc], %r22;
	st.shared.u32 	[_ZZ22histogramByBlockSharedPiS_iiE3acc+4], %r22;
	st.shared.u32 	[_ZZ22histogramByBlockSharedPiS_iiE3acc+8], %r22;
	st.shared.u32 	[_ZZ22histogramByBlockSharedPiS_iiE3acc+12], %r22;
	st.shared.u32 	[_ZZ22histogramByBlockSharedPiS_iiE3acc+16], %r22;
	st.shared.u32 	[_ZZ22histogramByBlockSharedPiS_iiE3acc+20], %r22;
	st.shared.u32 	[_ZZ22histogramByBlockSharedPiS_iiE3acc+24], %r22;
	st.shared.u32 	[_ZZ22histogramByBlockSharedPiS_iiE3acc+28], %r22;
$L__BB4_2:
	bar.sync 	0;
	cvta.to.global.u64 	%rd8, %rd6;
	mul.wide.s32 	%rd9, %r2, 4;
	add.s64 	%rd10, %rd8, %rd9;
	ld.global.u32 	%r4, [%rd10];
	setp.ge.s32 	%p2, %r2, %r18;
	@%p2 bra 	$L__BB4_4;
	rem.s32 	%r23, %r4, %r19;
	shl.b32 	%r24, %r23, 2;
	mov.u32 	%r25, _ZZ22histogramByBlockSharedPiS_iiE3acc;
	add.s32 	%r26, %r25, %r24;
	atom.shared.add.u32 	%r27, [%r26], 1;
$L__BB4_4:
	setp.ne.s32 	%p3, %r3, 0;
	bar.sync 	0;
	@%p3 bra 	$L__BB4_17;
	setp.lt.s32 	%p4, %r19, 1;
	@%p4 bra 	$L__BB4_17;
	mul.lo.s32 	%r29, %r19, %r1;
	cvt.s64.s32 	%rd2, %r29;
	and.b32  	%r5, %r19, 7;
	setp.lt.u32 	%p5, %r19, 8;
	mov.b32 	%r75, 0;
	@%p5 bra 	$L__BB4_9;
	and.b32  	%r75, %r19, 2147483640;
	neg.s32 	%r73, %r75;
	shl.b64 	%rd11, %rd2, 2;
	add.s64 	%rd12, %rd11, %rd1;
	add.s64 	%rd25, %rd12, 16;
	mov.u32 	%r31, _ZZ22histogramByBlockSharedPiS_iiE3acc;
	add.s32 	%r72, %r31, 16;
$L__BB4_8:
	.pragma "nounroll";
	ld.shared.u32 	%r32, [%r72+-16];
	atom.global.add.u32 	%r33, [%rd25+-16], %r32;
	ld.shared.u32 	%r34, [%r72+-12];
	atom.global.add.u32 	%r35, [%rd25+-12], %r34;
	ld.shared.u32 	%r36, [%r72+-8];
	atom.global.add.u32 	%r37, [%rd25+-8], %r36;
	ld.shared.u32 	%r38, [%r72+-4];
	atom.global.add.u32 	%r39, [%rd25+-4], %r38;
	ld.shared.u32 	%r40, [%r72];
	atom.global.add.u32 	%r41, [%rd25], %r40;
	ld.shared.u32 	%r42, [%r72+4];
	atom.global.add.u32 	%r43, [%rd25+4], %r42;
	ld.shared.u32 	%r44, [%r72+8];
	atom.global.add.u32 	%r45, [%rd25+8], %r44;
	ld.shared.u32 	%r46, [%r72+12];
	atom.global.add.u32 	%r47, [%rd25+12], %r46;
	add.s32 	%r73, %r73, 8;
	add.s64 	%rd25, %rd25, 32;
	add.s32 	%r72, %r72, 32;
	setp.ne.s32 	%p6, %r73, 0;
	@%p6 bra 	$L__BB4_8;
$L__BB4_9:
	setp.eq.s32 	%p7, %r5, 0;
	@%p7 bra 	$L__BB4_17;
	and.b32  	%r13, %r19, 3;
	setp.lt.u32 	%p8, %r5, 4;
	@%p8 bra 	$L__BB4_12;
	cvt.u64.u32 	%rd13, %r75;
	add.s64 	%rd14, %rd13, %rd2;
	shl.b64 	%rd15, %rd14, 2;
	add.s64 	%rd16, %rd1, %rd15;
	shl.b32 	%r48, %r75, 2;
	mov.u32 	%r49, _ZZ22histogramByBlockSharedPiS_iiE3acc;
	add.s32 	%r50, %r49, %r48;
	ld.shared.u32 	%r51, [%r50];
	atom.global.add.u32 	%r52, [%rd16], %r51;
	ld.shared.u32 	%r53, [%r50+4];
	atom.global.add.u32 	%r54, [%rd16+4], %r53;
	ld.shared.u32 	%r55, [%r50+8];
	atom.global.add.u32 	%r56, [%rd16+8], %r55;
	ld.shared.u32 	%r57, [%r50+12];
	atom.global.add.u32 	%r58, [%rd16+12], %r57;
	add.s32 	%r75, %r75, 4;
$L__BB4_12:
	setp.eq.s32 	%p9, %r13, 0;
	@%p9 bra 	$L__BB4_17;
	setp.eq.s32 	%p10, %r13, 1;
	@%p10 bra 	$L__BB4_15;
	cvt.u64.u32 	%rd17, %r75;
	add.s64 	%rd18, %rd17, %rd2;
	shl.b64 	%rd19, %rd18, 2;
	add.s64 	%rd20, %rd1, %rd19;
	shl.b32 	%r59, %r75, 2;
	mov.u32 	%r60, _ZZ22histogramByBlockSharedPiS_iiE3acc;
	add.s32 	%r61, %r60, %r59;
	ld.shared.u32 	%r62, [%r61];
	atom.global.add.u32 	%r63, [%rd20], %r62;
	ld.shared.u32 	%r64, [%r61+4];
	atom.global.add.u32 	%r65, [%rd20+4], %r64;
	add.s32 	%r75, %r75, 2;
$L__BB4_15:
	and.b32  	%r66, %r19, 1;
	setp.eq.b32 	%p11, %r66, 1;
	not.pred 	%p12, %p11;
	@%p12 bra 	$L__BB4_17;
	cvt.u64.u32 	%rd21, %r75;
	add.s64 	%rd22, %rd21, %rd2;
	shl.b64 	%rd23, %rd22, 2;
	add.s64 	%rd24, %rd1, %rd23;
	shl.b32 	%r67, %r75, 2;
	mov.u32 	%r68, _ZZ22histogramByBlockSharedPiS_iiE3acc;
	add.s32 	%r69, %r68, %r67;
	ld.shared.u32 	%r70, [%r69];
	atom.global.add.u32 	%r71, [%rd24], %r70;
$L__BB4_17:
	ret;

}


// ===== COMPILED SASS (sm_100) =====

	.target	sm_100

	.elftype	@"ET_EXEC"


//--------------------- .note.nv.tkinfo           --------------------------
	.section	.note.nv.tkinfo,"",@"SHT_NOTE"
	.sectionflags	@"SHF_NOTE_NV_TKINFO"
	.tkinfo
        /*0018*/ 	.word	0x00000002
        /*0030*/ 	.string	""
        /*0030*/ 	.string	"ptxas"
        /*0030*/ 	.string	"Cuda compilation tools, release 13.0, V13.0.88"
        /*0030*/ 	.string	"Build cuda_13.0.r13.0/compiler.36424714_0"
        /*0030*/ 	.string	"-arch sm_100 -m 64 "



//--------------------- .note.nv.cuinfo           --------------------------
	.section	.note.nv.cuinfo,"",@"SHT_NOTE"
	.sectionflags	@"SHF_NOTE_NV_CUINFO"
        /*0018*/ 	.short	0x0002
        /*001a*/ 	.short	0x0064
        /*001c*/ 	.short	0x0082
	.zero		2


//--------------------- .nv.info                  --------------------------
	.section	.nv.info,"",@"SHT_CUDA_INFO"
	.align	4


	//----- nvinfo : EIATTR_REGCOUNT
	.align		4
        /*0000*/ 	.byte	0x04, 0x2f
        /*0002*/ 	.short	(.L_1 - .L_0)
	.align		4
.L_0:
        /*0004*/ 	.word	index@(_Z9histogramPiS_ii)
        /*0008*/ 	.word	0x0000000c


	//----- nvinfo : EIATTR_FRAME_SIZE
	.align		4
.L_1:
        /*000c*/ 	.byte	0x04, 0x11
        /*000e*/ 	.short	(.L_3 - .L_2)
	.align		4
.L_2:
        /*0010*/ 	.word	index@(_Z9histogramPiS_ii)
        /*0014*/ 	.word	0x00000000


	//----- nvinfo : EIATTR_REGCOUNT
	.align		4
.L_3:
        /*0018*/ 	.byte	0x04, 0x2f
        /*001a*/ 	.short	(.L_5 - .L_4)
	.align		4
.L_4:
        /*001c*/ 	.word	index@(_Z15histogramSharedPiS_ii)
        /*0020*/ 	.word	0x0000001a


	//----- nvinfo : EIATTR_FRAME_SIZE
	.align		4
.L_5:
        /*0024*/ 	.byte	0x04, 0x11
        /*0026*/ 	.short	(.L_7 - .L_6)
	.align		4
.L_6:
        /*0028*/ 	.word	index@(_Z15histogramSharedPiS_ii)
        /*002c*/ 	.word	0x00000000


	//----- nvinfo : EIATTR_REGCOUNT
	.align		4
.L_7:
        /*0030*/ 	.byte	0x04, 0x2f
        /*0032*/ 	.short	(.L_9 - .L_8)
	.align		4
.L_8:
        /*0034*/ 	.word	index@(_Z12sumHistogramPii)
        /*0038*/ 	.word	0x0000000a


	//----- nvinfo : EIATTR_FRAME_SIZE
	.align		4
.L_9:
        /*003c*/ 	.byte	0x04, 0x11
        /*003e*/ 	.short	(.L_11 - .L_10)
	.align		4
.L_10:
        /*0040*/ 	.word	index@(_Z12sumHistogramPii)
        /*0044*/ 	.word	0x00000000


	//----- nvinfo : EIATTR_REGCOUNT
	.align		4
.L_11:
        /*0048*/ 	.byte	0x04, 0x2f
        /*004a*/ 	.short	(.L_13 - .L_12)
	.align		4
.L_12:
        /*004c*/ 	.word	index@(_Z16histogramByBlockPiS_ii)
        /*0050*/ 	.word	0x0000000e


	//----- nvinfo : EIATTR_FRAME_SIZE
	.align		4
.L_13:
        /*0054*/ 	.byte	0x04, 0x11
        /*0056*/ 	.short	(.L_15 - .L_14)
	.align		4
.L_14:
        /*0058*/ 	.word	index@(_Z16histogramByBlockPiS_ii)
        /*005c*/ 	.word	0x00000000


	//----- nvinfo : EIATTR_REGCOUNT
	.align		4
.L_15:
        /*0060*/ 	.byte	0x04, 0x2f
        /*0062*/ 	.short	(.L_17 - .L_16)
	.align		4
.L_16:
        /*0064*/ 	.word	index@(_Z22histogramByBlockSharedPiS_ii)
        /*0068*/ 	.word	0x0000001c


	//----- nvinfo : EIATTR_FRAME_SIZE
	.align		4
.L_17:
        /*006c*/ 	.byte	0x04, 0x11
        /*006e*/ 	.short	(.L_19 - .L_18)
	.align		4
.L_18:
        /*0070*/ 	.word	index@(_Z22histogramByBlockSharedPiS_ii)
        /*0074*/ 	.word	0x00000000


	//----- nvinfo : EIATTR_MIN_STACK_SIZE
	.align		4
.L_19:
        /*0078*/ 	.byte	0x04, 0x12
        /*007a*/ 	.short	(.L_21 - .L_20)
	.align		4
.L_20:
        /*007c*/ 	.word	index@(_Z22histogramByBlockSharedPiS_ii)
        /*0080*/ 	.word	0x00000000


	//----- nvinfo : EIATTR_MIN_STACK_SIZE
	.align		4
.L_21:
        /*0084*/ 	.byte	0x04, 0x12
        /*0086*/ 	.short	(.L_23 - .L_22)
	.align		4
.L_22:
        /*0088*/ 	.word	index@(_Z16histogramByBlockPiS_ii)
        /*008c*/ 	.word	0x00000000


	//----- nvinfo : EIATTR_MIN_STACK_SIZE
	.align		4
.L_23:
        /*0090*/ 	.byte	0x04, 0x12
        /*0092*/ 	.short	(.L_25 - .L_24)
	.align		4
.L_24:
        /*0094*/ 	.word	index@(_Z12sumHistogramPii)
        /*0098*/ 	.word	0x00000000


	//----- nvinfo : EIATTR_MIN_STACK_SIZE
	.align		4
.L_25:
        /*009c*/ 	.byte	0x04, 0x12
        /*009e*/ 	.short	(.L_27 - .L_26)
	.align		4
.L_26:
        /*00a0*/ 	.word	index@(_Z15histogramSharedPiS_ii)
        /*00a4*/ 	.word	0x00000000


	//----- nvinfo : EIATTR_MIN_STACK_SIZE
	.align		4
.L_27:
        /*00a8*/ 	.byte	0x04, 0x12
        /*00aa*/ 	.short	(.L_29 - .L_28)
	.align		4
.L_28:
        /*00ac*/ 	.word	index@(_Z9histogramPiS_ii)
        /*00b0*/ 	.word	0x00000000
.L_29:


//--------------------- .nv.compat                --------------------------
	.section	.nv.compat,"",@"SHT_CUDA_COMPAT_INFO"
	.align	4
        /*0000*/ 	.byte	0x02, 0x09, 0x00, 0x00, 0x02, 0x02, 0x01, 0x00, 0x02, 0x05, 0x05, 0x00, 0x03, 0x07, 0x01, 0x01
        /*0010*/ 	.byte	0x02, 0x03, 0x00, 0x00, 0x02, 0x06, 0x01, 0x00, 0x04, 0x0b, 0x08, 0x00, 0x09, 0x00, 0x00, 0x00
        /*0020*/ 	.byte	0x00, 0x00, 0x00, 0x00


//--------------------- .nv.info._Z22histogramByBlockSharedPiS_ii --------------------------
	.section	.nv.info._Z22histogramByBlockSharedPiS_ii,"",@"SHT_CUDA_INFO"
	.sectionflags	@""
	.align	4


	//----- nvinfo : EIATTR_CUDA_API_VERSION
	.align		4
        /*0000*/ 	.byte	0x04, 0x37
        /*0002*/ 	.short	(.L_31 - .L_30)
.L_30:
        /*0004*/ 	.word	0x00000082


	//----- nvinfo : EIATTR_KPARAM_INFO
	.align		4
.L_31:
        /*0008*/ 	.byte	0x04, 0x17
        /*000a*/ 	.short	(.L_33 - .L_32)
.L_32:
        /*000c*/ 	.word	0x00000000
        /*0010*/ 	.short	0x0003
        /*0012*/ 	.short	0x0014
        /*0014*/ 	.byte	0x00, 0xf0, 0x11, 0x00


	//----- nvinfo : EIATTR_KPARAM_INFO
	.align		4
.L_33:
        /*0018*/ 	.byte	0x04, 0x17
        /*001a*/ 	.short	(.L_35 - .L_34)
.L_34:
        /*001c*/ 	.word	0x00000000
        /*0020*/ 	.short	0x0002
        /*0022*/ 	.short	0x0010
        /*0024*/ 	.byte	0x00, 0xf0, 0x11, 0x00


	//----- nvinfo : EIATTR_KPARAM_INFO
	.align		4
.L_35:
        /*0028*/ 	.byte	0x04, 0x17
        /*002a*/ 	.short	(.L_37 - .L_36)
.L_36:
        /*002c*/ 	.word	0x00000000
        /*0030*/ 	.short	0x0001
        /*0032*/ 	.short	0x0008
        /*0034*/ 	.byte	0x00, 0xf5, 0x21, 0x00


	//----- nvinfo : EIATTR_KPARAM_INFO
	.align		4
.L_37:
        /*0038*/ 	.byte	0x04, 0x17
        /*003a*/ 	.short	(.L_39 - .L_38)
.L_38:
        /*003c*/ 	.word	0x00000000
        /*0040*/ 	.short	0x0000
        /*0042*/ 	.short	0x0000
        /*0044*/ 	.byte	0x00, 0xf5, 0x21, 0x00


	//----- nvinfo : EIATTR_SPARSE_MMA_MASK
	.align		4
.L_39:
        /*0048*/ 	.byte	0x03, 0x50
        /*004a*/ 	.short	0x0000


	//----- nvinfo : EIATTR_MAXREG_COUNT
	.align		4
        /*004c*/ 	.byte	0x03, 0x1b
        /*004e*/ 	.short	0x00ff


	//----- nvinfo : EIATTR_NUM_BARRIERS
	.align		4
        /*0050*/ 	.byte	0x02, 0x4c
        /*0052*/ 	.byte	0x01
	.zero		1


	//----- nvinfo : EIATTR_MERCURY_ISA_VERSION
	.align		4
        /*0054*/ 	.byte	0x03, 0x5f
        /*0056*/ 	.short	0x0101


	//----- nvinfo : EIATTR_INT_WARP_WIDE_INSTR_OFFSETS
	.align		4
        /*0058*/ 	.byte	0x04, 0x31
        /*005a*/ 	.short	(.L_41 - .L_40)


	//   ....[0]....
.L_40:
        /*005c*/ 	.word	0x00000590


	//   ....[1]....
        /*0060*/ 	.word	0x000007f0


	//   ....[2]....
        /*0064*/ 	.word	0x000009d0


	//   ....[3]....
        /*0068*/ 	.word	0x00000b20


	//----- nvinfo : EIATTR_VRC_CTA_INIT_COUNT
	.align		4
.L_41:
        /*006c*/ 	.byte	0x02, 0x4a
	.zero		1
	.zero		1


	//----- nvinfo : EIATTR_EXIT_INSTR_OFFSETS
	.align		4
        /*0070*/ 	.byte	0x04, 0x1c
        /*0072*/ 	.short	(.L_43 - .L_42)


	//   ....[0]....
.L_42:
        /*0074*/ 	.word	0x00000420


	//   ....[1]....
        /*0078*/ 	.word	0x00000450


	//   ....[2]....
        /*007c*/ 	.word	0x00000770


	//   ....[3]....
        /*0080*/ 	.word	0x00000950


	//   ....[4]....
        /*0084*/ 	.word	0x00000ae0


	//   ....[5]....
        /*0088*/ 	.word	0x00000c00


	//----- nvinfo : EIATTR_CRS_STACK_SIZE
	.align		4
.L_43:
        /*008c*/ 	.byte	0x04, 0x1e
        /*008e*/ 	.short	(.L_45 - .L_44)
.L_44:
        /*0090*/ 	.word	0x00000000


	//----- nvinfo : EIATTR_CBANK_PARAM_SIZE
	.align		4
.L_45:
        /*0094*/ 	.byte	0x03, 0x19
        /*0096*/ 	.short	0x0018


	//----- nvinfo : EIATTR_PARAM_CBANK
	.align		4
        /*0098*/ 	.byte	0x04, 0x0a
        /*009a*/ 	.short	(.L_47 - .L_46)
	.align		4
.L_46:
        /*009c*/ 	.word	index@(.nv.constant0._Z22histogramByBlockSharedPiS_ii)
        /*00a0*/ 	.short	0x0380
        /*00a2*/ 	.short	0x0018


	//----- nvinfo : EIATTR_SW_WAR
	.align		4
.L_47:
        /*00a4*/ 	.byte	0x04, 0x36
        /*00a6*/ 	.short	(.L_49 - .L_48)
.L_48:
        /*00a8*/ 	.word	0x00000008
.L_49:


//--------------------- .nv.info._Z16histogramByBlockPiS_ii --------------------------
	.section	.nv.info._Z16histogramByBlockPiS_ii,"",@"SHT_CUDA_INFO"
	.sectionflags	@""
	.align	4


	//----- nvinfo : EIATTR_CUDA_API_VERSION
	.align		4
        /*0000*/ 	.byte	0x04, 0x37
        /*0002*/ 	.short	(.L_51 - .L_50)
.L_50:
        /*0004*/ 	.word	0x00000082


	//----- nvinfo : EIATTR_KPARAM_INFO
	.align		4
.L_51:
        /*0008*/ 	.byte	0x04, 0x17
        /*000a*/ 	.short	(.L_53 - .L_52)
.L_52:
        /*000c*/ 	.word	0x00000000
        /*0010*/ 	.short	0x0003
        /*0012*/ 	.short	0x0014
        /*0014*/ 	.byte	0x00, 0xf0, 0x11, 0x00


	//----- nvinfo : EIATTR_KPARAM_INFO
	.align		4
.L_53:
        /*0018*/ 	.byte	0x04, 0x17
        /*001a*/ 	.short	(.L_55 - .L_54)
.L_54:
        /*001c*/ 	.word	0x00000000
        /*0020*/ 	.short	0x0002
        /*0022*/ 	.short	0x0010
        /*0024*/ 	.byte	0x00, 0xf0, 0x11, 0x00


	//----- nvinfo : EIATTR_KPARAM_INFO
	.align		4
.L_55:
        /*0028*/ 	.byte	0x04, 0x17
        /*002a*/ 	.short	(.L_57 - .L_56)
.L_56:
        /*002c*/ 	.word	0x00000000
        /*0030*/ 	.short	0x0001
        /*0032*/ 	.short	0x0008
        /*0034*/ 	.byte	0x00, 0xf5, 0x21, 0x00


	//----- nvinfo : EIATTR_KPARAM_INFO
	.align		4
.L_57:
        /*0038*/ 	.byte	0x04, 0x17
        /*003a*/ 	.short	(.L_59 - .L_58)
.L_58:
        /*003c*/ 	.word	0x00000000
        /*0040*/ 	.short	0x0000
        /*0042*/ 	.short	0x0000
        /*0044*/ 	.byte	0x00, 0xf5, 0x21, 0x00


	//----- nvinfo : EIATTR_SPARSE_MMA_MASK
	.align		4
.L_59:
        /*0048*/ 	.byte	0x03, 0x50
        /*004a*/ 	.short	0x0000


	//----- nvinfo : EIATTR_MAXREG_COUNT
	.align		4
        /*004c*/ 	.byte	0x03, 0x1b
        /*004e*/ 	.short	0x00ff


	//----- nvinfo : EIATTR_MERCURY_ISA_VERSION
	.align		4
        /*0050*/ 	.byte	0x03, 0x5f
        /*0052*/ 	.short	0x0101


	//----- nvinfo : EIATTR_VRC_CTA_INIT_COUNT
	.align		4
        /*0054*/ 	.byte	0x02, 0x4a
	.zero		1
	.zero		1


	//----- nvinfo : EIATTR_EXIT_INSTR_OFFSETS
	.align		4
        /*0058*/ 	.byte	0x04, 0x1c
        /*005a*/ 	.short	(.L_61 - .L_60)


	//   ....[0]....
.L_60:
        /*005c*/ 	.word	0x00000070


	//   ....[1]....
        /*0060*/ 	.word	0x00000270


	//----- nvinfo : EIATTR_CBANK_PARAM_SIZE
	.align		4
.L_61:
        /*0064*/ 	.byte	0x03, 0x19
        /*0066*/ 	.short	0x0018


	//----- nvinfo : EIATTR_PARAM_CBANK
	.align		4
        /*0068*/ 	.byte	0x04, 0x0a
        /*006a*/ 	.short	(.L_63 - .L_62)
	.align		4
.L_62:
        /*006c*/ 	.word	index@(.nv.constant0._Z16histogramByBlockPiS_ii)
        /*0070*/ 	.short	0x0380
        /*0072*/ 	.short	0x0018


	//----- nvinfo : EIATTR_SW_WAR
	.align		4
.L_63:
        /*0074*/ 	.byte	0x04, 0x36
        /*0076*/ 	.short	(.L_65 - .L_64)
.L_64:
        /*0078*/ 	.word	0x00000008
.L_65:


//--------------------- .nv.info._Z12sumHistogramPii --------------------------
	.section	.nv.info._Z12sumHistogramPii,"",@"SHT_CUDA_INFO"
	.sectionflags	@""
	.align	4


	//----- nvinfo : EIATTR_CUDA_API_VERSION
	.align		4
        /*0000*/ 	.byte	0x04, 0x37
        /*0002*/ 	.short	(.L_67 - .L_66)
.L_66:
        /*0004*/ 	.word	0x00000082


	//----- nvinfo : EIATTR_KPARAM_INFO
	.align		4
.L_67:
        /*0008*/ 	.byte	0x04, 0x17
        /*000a*/ 	.short	(.L_69 - .L_68)
.L_68:
        /*000c*/ 	.word	0x00000000
        /*0010*/ 	.short	0x0001
        /*0012*/ 	.short	0x0008
        /*0014*/ 	.byte	0x00, 0xf0, 0x11, 0x00


	//----- nvinfo : EIATTR_KPARAM_INFO
	.align		4
.L_69:
        /*0018*/ 	.byte	0x04, 0x17
        /*001a*/ 	.short	(.L_71 - .L_70)
.L_70:
        /*001c*/ 	.word	0x00000000
        /*0020*/ 	.short	0x0000
        /*0022*/ 	.short	0x0000
        /*0024*/ 	.byte	0x00, 0xf5, 0x21, 0x00


	//----- nvinfo : EIATTR_SPARSE_MMA_MASK
	.align		4
.L_71:
        /*0028*/ 	.byte	0x03, 0x50
        /*002a*/ 	.short	0x0000


	//----- nvinfo : EIATTR_MAXREG_COUNT
	.align		4
        /*002c*/ 	.byte	0x03, 0x1b
        /*002e*/ 	.short	0x00ff


	//----- nvinfo : EIATTR_MERCURY_ISA_VERSION
	.align		4
        /*0030*/ 	.byte	0x03, 0x5f
        /*0032*/ 	.short	0x0101


	//----- nvinfo : EIATTR_VRC_CTA_INIT_COUNT
	.align		4
        /*0034*/ 	.byte	0x02, 0x4a
	.zero		1
	.zero		1


	//----- nvinfo : EIATTR_EXIT_INSTR_OFFSETS
	.align		4
        /*0038*/ 	.byte	0x04, 0x1c
        /*003a*/ 	.short	(.L_73 - .L_72)


	//   ....[0]....
.L_72:
        /*003c*/ 	.word	0x00000110


	//----- nvinfo : EIATTR_CBANK_PARAM_SIZE
	.align		4
.L_73:
        /*0040*/ 	.byte	0x03, 0x19
        /*0042*/ 	.short	0x000c


	//----- nvinfo : EIATTR_PARAM_CBANK
	.align		4
        /*0044*/ 	.byte	0x04, 0x0a
        /*0046*/ 	.short	(.L_75 - .L_74)
	.align		4
.L_74:
        /*0048*/ 	.word	index@(.nv.constant0._Z12sumHistogramPii)
        /*004c*/ 	.short	0x0380
        /*004e*/ 	.short	0x000c


	//----- nvinfo : EIATTR_SW_WAR
	.align		4
.L_75:
        /*0050*/ 	.byte	0x04, 0x36
        /*0052*/ 	.short	(.L_77 - .L_76)
.L_76:
        /*0054*/ 	.word	0x00000008
.L_77:


//--------------------- .nv.info._Z15histogramSharedPiS_ii --------------------------
	.section	.nv.info._Z15histogramSharedPiS_ii,"",@"SHT_CUDA_INFO"
	.sectionflags	@""
	.align	4


	//----- nvinfo : EIATTR_CUDA_API_VERSION
	.align		4
        /*0000*/ 	.byte	0x04, 0x37
        /*0002*/ 	.short	(.L_79 - .L_78)
.L_78:
        /*0004*/ 	.word	0x00000082


	//----- nvinfo : EIATTR_KPARAM_INFO
	.align		4
.L_79:
        /*0008*/ 	.byte	0x04, 0x17
        /*000a*/ 	.short	(.L_81 - .L_80)
.L_80:
        /*000c*/ 	.word	0x00000000
        /*0010*/ 	.short	0x0003
        /*0012*/ 	.short	0x0014
        /*0014*/ 	.byte	0x00, 0xf0, 0x11, 0x00


	//----- nvinfo : EIATTR_KPARAM_INFO
	.align		4
.L_81:
        /*0018*/ 	.byte	0x04, 0x17
        /*001a*/ 	.short	(.L_83 - .L_82)
.L_82:
        /*001c*/ 	.word	0x00000000
        /*0020*/ 	.short	0x0002
        /*0022*/ 	.short	0x0010
        /*0024*/ 	.byte	0x00, 0xf0, 0x11, 0x00


	//----- nvinfo : EIATTR_KPARAM_INFO
	.align		4
.L_83:
        /*0028*/ 	.byte	0x04, 0x17
        /*002a*/ 	.short	(.L_85 - .L_84)
.L_84:
        /*002c*/ 	.word	0x00000000
        /*0030*/ 	.short	0x0001
        /*0032*/ 	.short	0x0008
        /*0034*/ 	.byte	0x00, 0xf5, 0x21, 0x00


	//----- nvinfo : EIATTR_KPARAM_INFO
	.align		4
.L_85:
        /*0038*/ 	.byte	0x04, 0x17
        /*003a*/ 	.short	(.L_87 - .L_86)
.L_86:
        /*003c*/ 	.word	0x00000000
        /*0040*/ 	.short	0x0000
        /*0042*/ 	.short	0x0000
        /*0044*/ 	.byte	0x00, 0xf5, 0x21, 0x00


	//----- nvinfo : EIATTR_SPARSE_MMA_MASK
	.align		4
.L_87:
        /*0048*/ 	.byte	0x03, 0x50
        /*004a*/ 	.short	0x0000


	//----- nvinfo : EIATTR_MAXREG_COUNT
	.align		4
        /*004c*/ 	.byte	0x03, 0x1b
        /*004e*/ 	.short	0x00ff


	//----- nvinfo : EIATTR_NUM_BARRIERS
	.align		4
        /*0050*/ 	.byte	0x02, 0x4c
        /*0052*/ 	.byte	0x01
	.zero		1


	//----- nvinfo : EIATTR_MERCURY_ISA_VERSION
	.align		4
        /*0054*/ 	.byte	0x03, 0x5f
        /*0056*/ 	.short	0x0101


	//----- nvinfo : EIATTR_INT_WARP_WIDE_INSTR_OFFSETS
	.align		4
        /*0058*/ 	.byte	0x04, 0x31
        /*005a*/ 	.short	(.L_89 - .L_88)


	//   ....[0]....
.L_88:
        /*005c*/ 	.word	0x00000570


	//   ....[1]....
        /*0060*/ 	.word	0x000007c0


	//   ....[2]....
        /*0064*/ 	.word	0x00000980


	//   ....[3]....
        /*0068*/ 	.word	0x00000aa0


	//----- nvinfo : EIATTR_VRC_CTA_INIT_COUNT
	.align		4
.L_89:
        /*006c*/ 	.byte	0x02, 0x4a
	.zero		1
	.zero		1


	//----- nvinfo : EIATTR_EXIT_INSTR_OFFSETS
	.align		4
        /*0070*/ 	.byte	0x04, 0x1c
        /*0072*/ 	.short	(.L_91 - .L_90)


	//   ....[0]....
.L_90:
        /*0074*/ 	.word	0x00000450


	//   ....[1]....
        /*0078*/ 	.word	0x00000750


	//   ....[2]....
        /*007c*/ 	.word	0x00000900


	//   ....[3]....
        /*0080*/ 	.word	0x00000a60


	//   ....[4]....
        /*0084*/ 	.word	0x00000b50


	//----- nvinfo : EIATTR_CRS_STACK_SIZE
	.align		4
.L_91:
        /*0088*/ 	.byte	0x04, 0x1e
        /*008a*/ 	.short	(.L_93 - .L_92)
.L_92:
        /*008c*/ 	.word	0x00000000


	//----- nvinfo : EIATTR_CBANK_PARAM_SIZE
	.align		4
.L_93:
        /*0090*/ 	.byte	0x03, 0x19
        /*0092*/ 	.short	0x0018


	//----- nvinfo : EIATTR_PARAM_CBANK
	.align		4
        /*0094*/ 	.byte	0x04, 0x0a
        /*0096*/ 	.short	(.L_95 - .L_94)
	.align		4
.L_94:
        /*0098*/ 	.word	index@(.nv.constant0._Z15histogramSharedPiS_ii)
        /*009c*/ 	.short	0x0380
        /*009e*/ 	.short	0x0018


	//----- nvinfo : EIATTR_SW_WAR
	.align		4
.L_95:
        /*00a0*/ 	.byte	0x04, 0x36
        /*00a2*/ 	.short	(.L_97 - .L_96)
.L_96:
        /*00a4*/ 	.word	0x00000008
.L_97:


//--------------------- .nv.info._Z9histogramPiS_ii --------------------------
	.section	.nv.info._Z9histogramPiS_ii,"",@"SHT_CUDA_INFO"
	.sectionflags	@""
	.align	4


	//----- nvinfo : EIATTR_CUDA_API_VERSION
	.align		4
        /*0000*/ 	.byte	0x04, 0x37
        /*0002*/ 	.short	(.L_99 - .L_98)
.L_98:
        /*0004*/ 	.word	0x00000082


	//----- nvinfo : EIATTR_KPARAM_INFO
	.align		4
.L_99:
        /*0008*/ 	.byte	0x04, 0x17
        /*000a*/ 	.short	(.L_101 - .L_100)
.L_100:
        /*000c*/ 	.word	0x00000000
        /*0010*/ 	.short	0x0003
        /*0012*/ 	.short	0x0014
        /*0014*/ 	.byte	0x00, 0xf0, 0x11, 0x00


	//----- nvinfo : EIATTR_KPARAM_INFO
	.align		4
.L_101:
        /*0018*/ 	.byte	0x04, 0x17
        /*001a*/ 	.short	(.L_103 - .L_102)
.L_102:
        /*001c*/ 	.word	0x00000000
        /*0020*/ 	.short	0x0002
        /*0022*/ 	.short	0x0010
        /*0024*/ 	.byte	0x00, 0xf0, 0x11, 0x00


	//----- nvinfo : EIATTR_KPARAM_INFO
	.align		4
.L_103:
        /*0028*/ 	.byte	0x04, 0x17
        /*002a*/ 	.short	(.L_105 - .L_104)
.L_104:
        /*002c*/ 	.word	0x00000000
        /*0030*/ 	.short	0x0001
        /*0032*/ 	.short	0x0008
        /*0034*/ 	.byte	0x00, 0xf5, 0x21, 0x00


	//----- nvinfo : EIATTR_KPARAM_INFO
	.align		4
.L_105:
        /*0038*/ 	.byte	0x04, 0x17
        /*003a*/ 	.short	(.L_107 - .L_106)
.L_106:
        /*003c*/ 	.word	0x00000000
        /*0040*/ 	.short	0x0000
        /*0042*/ 	.short	0x0000
        /*0044*/ 	.byte	0x00, 0xf5, 0x21, 0x00


	//----- nvinfo : EIATTR_SPARSE_MMA_MASK
	.align		4
.L_107:
        /*0048*/ 	.byte	0x03, 0x50
        /*004a*/ 	.short	0x0000


	//----- nvinfo : EIATTR_MAXREG_COUNT
	.align		4
        /*004c*/ 	.byte	0x03, 0x1b
        /*004e*/ 	.short	0x00ff


	//----- nvinfo : EIATTR_MERCURY_ISA_VERSION
	.align		4
        /*0050*/ 	.byte	0x03, 0x5f
        /*0052*/ 	.short	0x0101


	//----- nvinfo : EIATTR_VRC_CTA_INIT_COUNT
	.align		4
        /*0054*/ 	.byte	0x02, 0x4a
	.zero		1
	.zero		1


	//----- nvinfo : EIATTR_EXIT_INSTR_OFFSETS
	.align		4
        /*0058*/ 	.byte	0x04, 0x1c
        /*005a*/ 	.short	(.L_109 - .L_108)


	//   ....[0]....
.L_108:
        /*005c*/ 	.word	0x00000070


	//   ....[1]....
        /*0060*/ 	.word	0x00000260


	//----- nvinfo : EIATTR_CBANK_PARAM_SIZE
	.align		4
.L_109:
        /*0064*/ 	.byte	0x03, 0x19
        /*0066*/ 	.short	0x0018


	//----- nvinfo : EIATTR_PARAM_CBANK
	.align		4
        /*0068*/ 	.byte	0x04, 0x0a
        /*006a*/ 	.short	(.L_111 - .L_110)
	.align		4
.L_110:
        /*006c*/ 	.word	index@(.nv.constant0._Z9histogramPiS_ii)
        /*0070*/ 	.short	0x0380
        /*0072*/ 	.short	0x0018


	//----- nvinfo : EIATTR_SW_WAR
	.align		4
.L_111:
        /*0074*/ 	.byte	0x04, 0x36
        /*0076*/ 	.short	(.L_113 - .L_112)
.L_112:
        /*0078*/ 	.word	0x00000008
.L_113:


//--------------------- .nv.callgraph             --------------------------
	.section	.nv.callgraph,"",@"SHT_CUDA_CALLGRAPH"
	.align	4
	.sectionentsize	8
	.align		4
        /*0000*/ 	.word	0x00000000
	.align		4
        /*0004*/ 	.word	0xffffffff
	.align		4
        /*0008*/ 	.word	0x00000000
	.align		4
        /*000c*/ 	.word	0xfffffffe
	.align		4
        /*0010*/ 	.word	0x00000000
	.align		4
        /*0014*/ 	.word	0xfffffffd
	.align		4
        /*0018*/ 	.word	0x00000000
	.align		4
        /*001c*/ 	.word	0xfffffffc


//--------------------- .text._Z22histogramByBlockSharedPiS_ii --------------------------
	.section	.text._Z22histogramByBlockSharedPiS_ii,"ax",@progbits
	.align	128
        .global         _Z22histogramByBlockSharedPiS_ii
        .type           _Z22histogramByBlockSharedPiS_ii,@function
        .size           _Z22histogramByBlockSharedPiS_ii,(.L_x_17 - _Z22histogramByBlockSharedPiS_ii)
        .other          _Z22histogramByBlockSharedPiS_ii,@"STO_CUDA_ENTRY STV_DEFAULT"
_Z22histogramByBlockSharedPiS_ii:
.text._Z22histogramByBlockSharedPiS_ii:
[----:B------:R-:W-:Y:S01]  /*0000*/  LDC R1, c[0x0][0x37c] ;  /* 0x0000df00ff017b82 */ /* 0x000fe20000000800 */
[----:B------:R-:W0:Y:S01]  /*0010*/  LDCU UR4, c[0x0][0x360] ;  /* 0x00006c00ff0477ac */ /* 0x000e220008000800 */
[----:B------:R-:W1:Y:S01]  /*0020*/  S2R R3, SR_CTAID.X ;  /* 0x0000000000037919 */ /* 0x000e620000002500 */
[----:B------:R-:W-:Y:S01]  /*0030*/  BSSY.RECONVERGENT B0, `(.L_x_0) ;  /* 0x000003d000007945 */ /* 0x000fe20003800200 */
[----:B------:R-:W2:Y:S01]  /*0040*/  LDCU.64 UR6, c[0x0][0x358] ;  /* 0x00006b00ff0677ac */ /* 0x000ea20008000a00 */
[----:B------:R-:W1:Y:S01]  /*0050*/  S2R R6, SR_TID.X ;  /* 0x0000000000067919 */ /* 0x000e620000002100 */
[----:B0-----:R-:W0:Y:S01]  /*0060*/  I2F.U32.RP R0, UR4 ;  /* 0x0000000400007d06 */ /* 0x001e220008209000 */
[----:B------:R-:W-:-:S07]  /*0070*/  ISETP.NE.U32.AND P1, PT, RZ, UR4, PT ;  /* 0x00000004ff007c0c */ /* 0x000fce000bf25070 */
[----:B0-----:R-:W0:Y:S02]  /*0080*/  MUFU.RCP R0, R0 ;  /* 0x0000000000007308 */ /* 0x001e240000001000 */
[----:B0-----:R-:W-:-:S06]  /*0090*/  VIADD R4, R0, 0xffffffe ;  /* 0x0ffffffe00047836 */ /* 0x001fcc0000000000 */
[----:B------:R0:W3:Y:S02]  /*00a0*/  F2I.FTZ.U32.TRUNC.NTZ R5, R4 ;  /* 0x0000000400057305 */ /* 0x0000e4000021f000 */
[----:B0-----:R-:W-:Y:S02]  /*00b0*/  IMAD.MOV.U32 R4, RZ, RZ, RZ ;  /* 0x000000ffff047224 */ /* 0x001fe400078e00ff */
[----:B---3--:R-:W-:-:S04]  /*00c0*/  IMAD.MOV R7, RZ, RZ, -R5 ;  /* 0x000000ffff077224 */ /* 0x008fc800078e0a05 */
[----:B------:R-:W-:-:S04]  /*00d0*/  IMAD R7, R7, UR4, RZ ;  /* 0x0000000407077c24 */ /* 0x000fc8000f8e02ff */
[----:B------:R-:W-:Y:S02]  /*00e0*/  IMAD.HI.U32 R2, R5, R7, R4 ;  /* 0x0000000705027227 */ /* 0x000fe400078e0004 */
[----:B------:R-:W0:Y:S02]  /*00f0*/  LDC.64 R4, c[0x0][0x380] ;  /* 0x0000e000ff047b82 */ /* 0x000e240000000a00 */
[----:B-1----:R-:W-:-:S04]  /*0100*/  IMAD R7, R3, UR4, R6 ;  /* 0x0000000403077c24 */ /* 0x002fc8000f8e0206 */
[----:B------:R-:W-:-:S04]  /*0110*/  IMAD.HI.U32 R2, R2, R7, RZ ;  /* 0x0000000702027227 */ /* 0x000fc800078e00ff */
[----:B------:R-:W-:-:S04]  /*0120*/  IMAD.MOV R2, RZ, RZ, -R2 ;  /* 0x000000ffff027224 */ /* 0x000fc800078e0a02 */
[----:B------:R-:W-:-:S05]  /*0130*/  IMAD R0, R2, UR4, R7 ;  /* 0x0000000402007c24 */ /* 0x000fca000f8e0207 */
[----:B------:R-:W-:Y:S01]  /*0140*/  ISETP.GE.U32.AND P0, PT, R0, UR4, PT ;  /* 0x0000000400007c0c */ /* 0x000fe2000bf06070 */
[----:B0-----:R-:W-:-:S12]  /*0150*/  IMAD.WIDE R4, R7, 0x4, R4 ;  /* 0x0000000407047825 */ /* 0x001fd800078e0204 */
[----:B------:R-:W-:-:S05]  /*0160*/  @P0 VIADD R0, R0, -UR4 ;  /* 0x8000000400000c36 */ /* 0x000fca0008000000 */
[----:B------:R-:W-:-:S13]  /*0170*/  ISETP.GE.U32.AND P0, PT, R0, UR4, PT ;  /* 0x0000000400007c0c */ /* 0x000fda000bf06070 */
[----:B------:R-:W-:Y:S01]  /*0180*/  @P0 VIADD R0, R0, -UR4 ;  /* 0x8000000400000c36 */ /* 0x000fe20008000000 */
[----:B------:R-:W-:Y:S01]  /*0190*/  @!P1 LOP3.LUT R0, RZ, UR4, RZ, 0x33, !PT ;  /* 0x00000004ff009c12 */ /* 0x000fe2000f8e33ff */
[----:B------:R-:W0:Y:S03]  /*01a0*/  LDCU UR4, c[0x0][0x390] ;  /* 0x00007200ff0477ac */ /* 0x000e260008000800 */
[----:B------:R-:W-:-:S13]  /*01b0*/  ISETP.NE.AND P0, PT, R0, RZ, PT ;  /* 0x000000ff0000720c */ /* 0x000fda0003f05270 */
[----:B------:R-:W1:Y:S01]  /*01c0*/  @!P0 S2R R9, SR_CgaCtaId ;  /* 0x0000000000098919 */ /* 0x000e620000008800 */
[----:B------:R-:W-:Y:S02]  /*01d0*/  @!P0 MOV R0, 0x400 ;  /* 0x0000040000008802 */ /* 0x000fe40000000f00 */
[----:B0-----:R-:W-:Y:S02]  /*01e0*/  ISETP.GE.AND P1, PT, R7, UR4, PT ;  /* 0x0000000407007c0c */ /* 0x001fe4000bf26270 */
[----:B-1----:R-:W-:-:S05]  /*01f0*/  @!P0 LEA R0, R9, R0, 0x18 ;  /* 0x0000000009008211 */ /* 0x002fca00078ec0ff */
[----:B------:R0:W-:Y:S04]  /*0200*/  @!P0 STS.128 [R0], RZ ;  /* 0x000000ff00008388 */ /* 0x0001e80000000c00 */
[----:B------:R0:W-:Y:S01]  /*0210*/  @!P0 STS.128 [R0+0x10], RZ ;  /* 0x000010ff00008388 */ /* 0x0001e20000000c00 */
[----:B------:R-:W-:Y:S06]  /*0220*/  BAR.SYNC.DEFER_BLOCKING 0x0 ;  /* 0x0000000000007b1d */ /* 0x000fec0000010000 */
[----:B--2---:R-:W-:Y:S05]  /*0230*/  @P1 BRA `(.L_x_1) ;  /* 0x0000000000701947 */ /* 0x004fea0003800000 */
[----:B------:R-:W2:Y:S01]  /*0240*/  LDG.E R4, desc[UR6][R4.64] ;  /* 0x0000000604047981 */ /* 0x000ea2000c1e1900 */
[----:B------:R-:W1:Y:S01]  /*0250*/  LDC R2, c[0x0][0x394] ;  /* 0x0000e500ff027b82 */ /* 0x000e620000000800 */
[----:B------:R-:W-:-:S07]  /*0260*/  UMOV UR4, 0x400 ;  /* 0x0000040000047882 */ /* 0x000fce0000000000 */
[----:B------:R-:W3:Y:S01]  /*0270*/  S2UR UR5, SR_CgaCtaId ;  /* 0x00000000000579c3 */ /* 0x000ee20000008800 */
[----:B-1----:R-:W-:-:S04]  /*0280*/  IABS R9, R2 ;  /* 0x0000000200097213 */ /* 0x002fc80000000000 */
[----:B0-----:R-:W0:Y:S01]  /*0290*/  I2F.RP R0, R9 ;  /* 0x0000000900007306 */ /* 0x001e220000209400 */
[----:B---3--:R-:W-:-:S07]  /*02a0*/  ULEA UR4, UR5, UR4, 0x18 ;  /* 0x0000000405047291 */ /* 0x008fce000f8ec0ff */
[----:B0-----:R-:W0:Y:S02]  /*02b0*/  MUFU.RCP R0, R0 ;  /* 0x0000000000007308 */ /* 0x001e240000001000 */
[----:B0-----:R-:W-:-:S06]  /*02c0*/  VIADD R6, R0, 0xffffffe ;  /* 0x0ffffffe00067836 */ /* 0x001fcc0000000000 */
[----:B------:R0:W1:Y:S02]  /*02d0*/  F2I.FTZ.U32.TRUNC.NTZ R7, R6 ;  /* 0x0000000600077305 */ /* 0x000064000021f000 */
[----:B0-----:R-:W-:Y:S02]  /*02e0*/  IMAD.MOV.U32 R6, RZ, RZ, RZ ;  /* 0x000000ffff067224 */ /* 0x001fe400078e00ff */
[----:B-1----:R-:W-:-:S04]  /*02f0*/  IMAD.MOV R8, RZ, RZ, -R7 ;  /* 0x000000ffff087224 */ /* 0x002fc800078e0a07 */
[----:B------:R-:W-:-:S04]  /*0300*/  IMAD R11, R8, R9, RZ ;  /* 0x00000009080b7224 */ /* 0x000fc800078e02ff */
[----:B------:R-:W-:Y:S01]  /*0310*/  IMAD.HI.U32 R7, R7, R11, R6 ;  /* 0x0000000b07077227 */ /* 0x000fe200078e0006 */
[----:B--2---:R-:W-:Y:S02]  /*0320*/  IABS R8, R4 ;  /* 0x0000000400087213 */ /* 0x004fe40000000000 */
[----:B------:R-:W-:-:S03]  /*0330*/  ISETP.GE.AND P3, PT, R4, RZ, PT ;  /* 0x000000ff0400720c */ /* 0x000fc60003f66270 */
[----:B------:R-:W-:-:S04]  /*0340*/  IMAD.HI.U32 R7, R7, R8, RZ ;  /* 0x0000000807077227 */ /* 0x000fc800078e00ff */
[----:B------:R-:W-:-:S04]  /*0350*/  IMAD.MOV R7, RZ, RZ, -R7 ;  /* 0x000000ffff077224 */ /* 0x000fc800078e0a07 */
[----:B------:R-:W-:-:S05]  /*0360*/  IMAD R0, R9, R7, R8 ;  /* 0x0000000709007224 */ /* 0x000fca00078e0208 */
[----:B------:R-:W-:-:S13]  /*0370*/  ISETP.GT.U32.AND P1, PT, R9, R0, PT ;  /* 0x000000000900720c */ /* 0x000fda0003f24070 */
[----:B------:R-:W-:Y:S01]  /*0380*/  @!P1 IMAD.IADD R0, R0, 0x1, -R9 ;  /* 0x0000000100009824 */ /* 0x000fe200078e0a09 */
[----:B------:R-:W-:-:S04]  /*0390*/  ISETP.NE.AND P1, PT, R2, RZ, PT ;  /* 0x000000ff0200720c */ /* 0x000fc80003f25270 */
[----:B------:R-:W-:-:S13]  /*03a0*/  ISETP.GT.U32.AND P2, PT, R9, R0, PT ;  /* 0x000000000900720c */ /* 0x000fda0003f44070 */
[----:B------:R-:W-:-:S04]  /*03b0*/  @!P2 IMAD.IADD R0, R0, 0x1, -R9 ;  /* 0x000000010000a824 */ /* 0x000fc800078e0a09 */
[----:B------:R-:W-:Y:S01]  /*03c0*/  @!P3 IMAD.MOV R0, RZ, RZ, -R0 ;  /* 0x000000ffff00b224 */ /* 0x000fe200078e0a00 */
[----:B------:R-:W-:-:S04]  /*03d0*/  @!P1 LOP3.LUT R0, RZ, R2, RZ, 0x33, !PT ;  /* 0x00000002ff009212 */ /* 0x000fc800078e33ff */
[----:B------:R-:W-:-:S05]  /*03e0*/  LEA R0, R0, UR4, 0x2 ;  /* 0x0000000400007c11 */ /* 0x000fca000f8e10ff */
[----:B------:R1:W-:Y:S02]  /*03f0*/  ATOMS.POPC.INC.32 RZ, [R0+URZ] ;  /* 0x0000000000ff7f8c */ /* 0x0003e4000d8000ff */
.L_x_1:
[----:B------:R-:W-:Y:S05]  /*0400*/  BSYNC.RECONVERGENT B0 ;  /* 0x0000000000007941 */ /* 0x000fea0003800200 */
.L_x_0:
[----:B------:R-:W-:Y:S06]  /*0410*/  BAR.SYNC.DEFER_BLOCKING 0x0 ;  /* 0x0000000000007b1d */ /* 0x000fec0000010000 */
[----:B------:R-:W-:Y:S05]  /*0420*/  @P0 EXIT ;  /* 0x000000000000094d */ /* 0x000fea0003800000 */
[----:B------:R-:W2:Y:S02]  /*0430*/  LDC R12, c[0x0][0x394] ;  /* 0x0000e500ff0c7b82 */ /* 0x000ea40000000800 */
[----:B--2---:R-:W-:-:S13]  /*0440*/  ISETP.GE.AND P0, PT, R12, 0x1, PT ;  /* 0x000000010c00780c */ /* 0x004fda0003f06270 */
[----:B------:R-:W-:Y:S05]  /*0450*/  @!P0 EXIT ;  /* 0x000000000000894d */ /* 0x000fea0003800000 */
[C---:B------:R-:W-:Y:S01]  /*0460*/  ISETP.GE.U32.AND P1, PT, R12.reuse, 0x8, PT ;  /* 0x000000080c00780c */ /* 0x040fe20003f26070 */
[----:B01----:R-:W-:Y:S01]  /*0470*/  IMAD R0, R3, R12, RZ ;  /* 0x0000000c03007224 */ /* 0x003fe200078e02ff */
[----:B------:R-:W-:Y:S01]  /*0480*/  LOP3.LUT R16, R12, 0x7, RZ, 0xc0, !PT ;  /* 0x000000070c107812 */ /* 0x000fe200078ec0ff */
[----:B------:R-:W-:-:S03]  /*0490*/  IMAD.MOV.U32 R3, RZ, RZ, RZ ;  /* 0x000000ffff037224 */ /* 0x000fc600078e00ff */
[----:B------:R-:W-:Y:S02]  /*04a0*/  ISETP.NE.AND P0, PT, R16, RZ, PT ;  /* 0x000000ff1000720c */ /* 0x000fe40003f05270 */
[----:B------:R-:W-:-:S05]  /*04b0*/  SHF.R.S32.HI R2, RZ, 0x1f, R0 ;  /* 0x0000001fff027819 */ /* 0x000fca0000011400 */
[----:B------:R-:W-:Y:S06]  /*04c0*/  @!P1 BRA `(.L_x_2) ;  /* 0x0000000000a89947 */ /* 0x000fec0003800000 */
[----:B------:R-:W0:Y:S01]  /*04d0*/  LDC.64 R14, c[0x0][0x388] ;  /* 0x0000e200ff0e7b82 */ /* 0x000e220000000a00 */
[----:B------:R-:W-:Y:S01]  /*04e0*/  LOP3.LUT R3, R12, 0x7ffffff8, RZ, 0xc0, !PT ;  /* 0x7ffffff80c037812 */ /* 0x000fe200078ec0ff */
[----:B------:R-:W-:-:S03]  /*04f0*/  UMOV UR4, 0x400 ;  /* 0x0000040000047882 */ /* 0x000fc60000000000 */
[----:B------:R-:W-:-:S03]  /*0500*/  IADD3 R13, PT, PT, -R3, RZ, RZ ;  /* 0x000000ff030d7210 */ /* 0x000fc60007ffe1ff */
[----:B------:R-:W1:Y:S01]  /*0510*/  S2UR UR5, SR_CgaCtaId ;  /* 0x00000000000579c3 */ /* 0x000e620000008800 */
[----:B0-----:R-:W-:-:S04]  /*0520*/  LEA R14, P1, R0, R14, 0x2 ;  /* 0x0000000e000e7211 */ /* 0x001fc800078210ff */
[----:B------:R-:W-:Y:S02]  /*0530*/  IADD3 R14, P2, PT, R14, 0x10, RZ ;  /* 0x000000100e0e7810 */ /* 0x000fe40007f5e0ff */
[----:B------:R-:W-:Y:S01]  /*0540*/  LEA.HI.X R25, R0, R15, R2, 0x2, P1 ;  /* 0x0000000f00197211 */ /* 0x000fe200008f1402 */
[----:B-1----:R-:W-:-:S04]  /*0550*/  ULEA UR4, UR5, UR4, 0x18 ;  /* 0x0000000405047291 */ /* 0x002fc8000f8ec0ff */
[----:B------:R-:W-:Y:S01]  /*0560*/  IMAD.X R25, RZ, RZ, R25, P2 ;  /* 0x000000ffff197224 */ /* 0x000fe200010e0619 */
[----:B------:R-:W-:-:S12]  /*0570*/  UIADD3 UR4, UPT, UPT, UR4, 0x10, URZ ;  /* 0x0000001004047890 */ /* 0x000fd8000fffe0ff */
.L_x_3:
[----:B------:R-:W0:Y:S01]  /*0580*/  LDS.128 R8, [UR4+-0x10] ;  /* 0xfffff004ff087984 */ /* 0x000e220008000c00 */
[----:B------:R-:W-:Y:S02]  /*0590*/  VOTEU.ANY UR5, UPT, PT ;  /* 0x0000000000057886 */ /* 0x000fe400038e0100 */
[----:B------:R-:W-:Y:S01]  /*05a0*/  UFLO.U32 UR8, UR5 ;  /* 0x00000005000872bd */ /* 0x000fe200080e0000 */
[----:B------:R-:W1:Y:S01]  /*05b0*/  S2R R15, SR_LANEID ;  /* 0x00000000000f7919 */ /* 0x000e620000000000 */
[----:B------:R-:W-:Y:S01]  /*05c0*/  UPOPC UR5, UR5 ;  /* 0x00000005000572bf */ /* 0x000fe20008000000 */
[----:B------:R-:W2:Y:S01]  /*05d0*/  LDS.128 R4, [UR4] ;  /* 0x00000004ff047984 */ /* 0x000ea20008000c00 */
[----:B------:R-:W-:Y:S02]  /*05e0*/  VIADD R13, R13, 0x8 ;  /* 0x000000080d0d7836 */ /* 0x000fe40000000000 */
[----:B-1----:R-:W-:Y:S02]  /*05f0*/  ISETP.EQ.U32.AND P1, PT, R15, UR8, PT ;  /* 0x000000080f007c0c */ /* 0x002fe4000bf22070 */
[----:B0-----:R-:W-:-:S02]  /*0600*/  IMAD R15, R8, UR5, RZ ;  /* 0x00000005080f7c24 */ /* 0x001fc4000f8e02ff */
[----:B------:R-:W-:Y:S02]  /*0610*/  IMAD R17, R9, UR5, RZ ;  /* 0x0000000509117c24 */ /* 0x000fe4000f8e02ff */
[----:B------:R-:W-:Y:S02]  /*0620*/  IMAD.MOV.U32 R8, RZ, RZ, R14 ;  /* 0x000000ffff087224 */ /* 0x000fe400078e000e */
[----:B------:R-:W-:Y:S02]  /*0630*/  IMAD.MOV.U32 R9, RZ, RZ, R25 ;  /* 0x000000ffff097224 */ /* 0x000fe400078e0019 */
[----:B------:R-:W-:Y:S02]  /*0640*/  IMAD R19, R10, UR5, RZ ;  /* 0x000000050a137c24 */ /* 0x000fe4000f8e02ff */
[----:B------:R-:W-:Y:S01]  /*0650*/  IMAD R11, R11, UR5, RZ ;  /* 0x000000050b0b7c24 */ /* 0x000fe2000f8e02ff */
[----:B------:R0:W-:Y:S01]  /*0660*/  @P1 REDG.E.ADD.STRONG.GPU desc[UR6][R8.64+-0x10], R15 ;  /* 0xfffff00f0800198e */ /* 0x0001e2000c12e106 */
[----:B--2---:R-:W-:-:S02]  /*0670*/  IMAD R21, R4, UR5, RZ ;  /* 0x0000000504157c24 */ /* 0x004fc4000f8e02ff */
[----:B------:R-:W-:Y:S01]  /*0680*/  IMAD R5, R5, UR5, RZ ;  /* 0x0000000505057c24 */ /* 0x000fe2000f8e02ff */
[----:B------:R0:W-:Y:S01]  /*0690*/  @P1 REDG.E.ADD.STRONG.GPU desc[UR6][R8.64+-0xc], R17 ;  /* 0xfffff4110800198e */ /* 0x0001e2000c12e106 */
[----:B------:R-:W-:Y:S02]  /*06a0*/  IMAD R23, R6, UR5, RZ ;  /* 0x0000000506177c24 */ /* 0x000fe4000f8e02ff */
[----:B------:R-:W-:Y:S01]  /*06b0*/  IMAD R7, R7, UR5, RZ ;  /* 0x0000000507077c24 */ /* 0x000fe2000f8e02ff */
[----:B------:R0:W-:Y:S04]  /*06c0*/  @P1 REDG.E.ADD.STRONG.GPU desc[UR6][R8.64+-0x8], R19 ;  /* 0xfffff8130800198e */ /* 0x0001e8000c12e106 */
[----:B------:R0:W-:Y:S04]  /*06d0*/  @P1 REDG.E.ADD.STRONG.GPU desc[UR6][R8.64+-0x4], R11 ;  /* 0xfffffc0b0800198e */ /* 0x0001e8000c12e106 */
[----:B------:R0:W-:Y:S04]  /*06e0*/  @P1 REDG.E.ADD.STRONG.GPU desc[UR6][R8.64], R21 ;  /* 0x000000150800198e */ /* 0x0001e8000c12e106 */
[----:B------:R0:W-:Y:S04]  /*06f0*/  @P1 REDG.E.ADD.STRONG.GPU desc[UR6][R8.64+0x4], R5 ;  /* 0x000004050800198e */ /* 0x0001e8000c12e106 */
[----:B------:R0:W-:Y:S04]  /*0700*/  @P1 REDG.E.ADD.STRONG.GPU desc[UR6][R8.64+0x8], R23 ;  /* 0x000008170800198e */ /* 0x0001e8000c12e106 */
[----:B------:R0:W-:Y:S01]  /*0710*/  @P1 REDG.E.ADD.STRONG.GPU desc[UR6][R8.64+0xc], R7 ;  /* 0x00000c070800198e */ /* 0x0001e2000c12e106 */
[----:B------:R-:W-:Y:S01]  /*0720*/  ISETP.NE.AND P1, PT, R13, RZ, PT ;  /* 0x000000ff0d00720c */ /* 0x000fe20003f25270 */
[----:B------:R-:W-:Y:S01]  /*0730*/  UIADD3 UR4, UPT, UPT, UR4, 0x20, URZ ;  /* 0x0000002004047890 */ /* 0x000fe2000fffe0ff */
[----:B------:R-:W-:-:S05]  /*0740*/  IADD3 R14, P2, PT, R8, 0x20, RZ ;  /* 0x00000020080e7810 */ /* 0x000fca0007f5e0ff */
[----:B------:R-:W-:-:S06]  /*0750*/  IMAD.X R25, RZ, RZ, R9, P2 ;  /* 0x000000ffff197224 */ /* 0x000fcc00010e0609 */
[----:B0-----:R-:W-:Y:S05]  /*0760*/  @P1 BRA `(.L_x_3) ;  /* 0xfffffffc00841947 */ /* 0x001fea000383ffff */
.L_x_2:
[----:B------:R-:W-:Y:S05]  /*0770*/  @!P0 EXIT ;  /* 0x000000000000894d */ /* 0x000fea0003800000 */
[----:B------:R-:W-:Y:S02]  /*0780*/  ISETP.GE.U32.AND P1, PT, R16, 0x4, PT ;  /* 0x000000041000780c */ /* 0x000fe40003f26070 */
[----:B------:R-:W-:-:S04]  /*0790*/  LOP3.LUT R15, R12, 0x3, RZ, 0xc0, !PT ;  /* 0x000000030c0f7812 */ /* 0x000fc800078ec0ff */
[----:B------:R-:W-:-:S07]  /*07a0*/  ISETP.NE.AND P0, PT, R15, RZ, PT ;  /* 0x000000ff0f00720c */ /* 0x000fce0003f05270 */
[----:B------:R-:W-:Y:S06]  /*07b0*/  @!P1 BRA `(.L_x_4) ;  /* 0x0000000000649947 */ /* 0x000fec0003800000 */
[----:B------:R-:W0:Y:S01]  /*07c0*/  S2R R5, SR_CgaCtaId ;  /* 0x0000000000057919 */ /* 0x000e220000008800 */
[----:B------:R-:W-:Y:S01]  /*07d0*/  MOV R4, 0x400 ;  /* 0x0000040000047802 */ /* 0x000fe20000000f00 */
[----:B------:R-:W1:Y:S01]  /*07e0*/  LDC.64 R16, c[0x0][0x388] ;  /* 0x0000e200ff107b82 */ /* 0x000e620000000a00 */
[----:B------:R-:W-:Y:S02]  /*07f0*/  VOTEU.ANY UR4, UPT, PT ;  /* 0x0000000000047886 */ /* 0x000fe400038e0100 */
[----:B------:R-:W-:Y:S02]  /*0800*/  UFLO.U32 UR5, UR4 ;  /* 0x00000004000572bd */ /* 0x000fe400080e0000 */
[----:B------:R-:W-:Y:S01]  /*0810*/  UPOPC UR4, UR4 ;  /* 0x00000004000472bf */ /* 0x000fe20008000000 */
[----:B0-----:R-:W-:Y:S02]  /*0820*/  LEA R4, R5, R4, 0x18 ;  /* 0x0000000405047211 */ /* 0x001fe400078ec0ff */
[----:B------:R-:W-:-:S03]  /*0830*/  IADD3 R5, P2, PT, R0, R3, RZ ;  /* 0x0000000300057210 */ /* 0x000fc60007f5e0ff */
[----:B------:R-:W-:Y:S02]  /*0840*/  IMAD R8, R3, 0x4, R4 ;  /* 0x0000000403087824 */ /* 0x000fe400078e0204 */
[----:B------:R-:W0:Y:S01]  /*0850*/  S2R R4, SR_LANEID ;  /* 0x0000000000047919 */ /* 0x000e220000000000 */
[----:B------:R-:W-:Y:S02]  /*0860*/  IMAD.X R14, RZ, RZ, R2, P2 ;  /* 0x000000ffff0e7224 */ /* 0x000fe400010e0602 */
[----:B------:R-:W2:Y:S04]  /*0870*/  LDS.64 R10, [R8] ;  /* 0x00000000080a7984 */ /* 0x000ea80000000a00 */
[----:B------:R-:W3:Y:S01]  /*0880*/  LDS.64 R6, [R8+0x8] ;  /* 0x0000080008067984 */ /* 0x000ee20000000a00 */
[----:B0-----:R-:W-:-:S02]  /*0890*/  ISETP.EQ.U32.AND P1, PT, R4, UR5, PT ;  /* 0x0000000504007c0c */ /* 0x001fc4000bf22070 */
[----:B-1----:R-:W-:-:S04]  /*08a0*/  LEA R4, P2, R5, R16, 0x2 ;  /* 0x0000001005047211 */ /* 0x002fc800078410ff */
[----:B------:R-:W-:Y:S01]  /*08b0*/  LEA.HI.X R5, R5, R17, R14, 0x2, P2 ;  /* 0x0000001105057211 */ /* 0x000fe200010f140e */
[----:B--2---:R-:W-:Y:S02]  /*08c0*/  IMAD R9, R10, UR4, RZ ;  /* 0x000000040a097c24 */ /* 0x004fe4000f8e02ff */
[----:B------:R-:W-:Y:S02]  /*08d0*/  IMAD R11, R11, UR4, RZ ;  /* 0x000000040b0b7c24 */ /* 0x000fe4000f8e02ff */
[----:B---3--:R-:W-:Y:S02]  /*08e0*/  IMAD R13, R6, UR4, RZ ;  /* 0x00000004060d7c24 */ /* 0x008fe4000f8e02ff */
[----:B------:R0:W-:Y:S01]  /*08f0*/  @P1 REDG.E.ADD.STRONG.GPU desc[UR6][R4.64], R9 ;  /* 0x000000090400198e */ /* 0x0001e2000c12e106 */
[----:B------:R-:W-:-:S03]  /*0900*/  IMAD R7, R7, UR4, RZ ;  /* 0x0000000407077c24 */ /* 0x000fc6000f8e02ff */
[----:B------:R0:W-:Y:S04]  /*0910*/  @P1 REDG.E.ADD.STRONG.GPU desc[UR6][R4.64+0x4], R11 ;  /* 0x0000040b0400198e */ /* 0x0001e8000c12e106 */
[----:B------:R0:W-:Y:S04]  /*0920*/  @P1 REDG.E.ADD.STRONG.GPU desc[UR6][R4.64+0x8], R13 ;  /* 0x0000080d0400198e */ /* 0x0001e8000c12e106 */
[----:B------:R0:W-:Y:S01]  /*0930*/  @P1 REDG.E.ADD.STRONG.GPU desc[UR6][R4.64+0xc], R7 ;  /* 0x00000c070400198e */ /* 0x0001e2000c12e106 */
[----:B------:R-:W-:-:S07]  /*0940*/  IADD3 R3, PT, PT, R3, 0x4, RZ ;  /* 0x0000000403037810 */ /* 0x000fce0007ffe0ff */
.L_x_4:
[----:B------:R-:W-:Y:S05]  /*0950*/  @!P0 EXIT ;  /* 0x000000000000894d */ /* 0x000fea0003800000 */
[----:B------:R-:W-:Y:S02]  /*0960*/  ISETP.NE.AND P1, PT, R15, 0x1, PT ;  /* 0x000000010f00780c */ /* 0x000fe40003f25270 */
[----:B------:R-:W-:-:S04]  /*0970*/  LOP3.LUT R12, R12, 0x1, RZ, 0xc0, !PT ;  /* 0x000000010c0c7812 */ /* 0x000fc800078ec0ff */
[----:B------:R-:W-:-:S07]  /*0980*/  ISETP.NE.U32.AND P0, PT, R12, 0x1, PT ;  /* 0x000000010c00780c */ /* 0x000fce0003f05070 */
[----:B------:R-:W-:Y:S06]  /*0990*/  @!P1 BRA `(.L_x_5) ;  /* 0x0000000000509947 */ /* 0x000fec0003800000 */
[----:B0-----:R-:W0:Y:S01]  /*09a0*/  S2R R5, SR_CgaCtaId ;  /* 0x0000000000057919 */ /* 0x001e220000008800 */
        /* <DEDUP_REMOVED lines=9> */
[----:B------:R-:W-:-:S03]  /*0a40*/  IMAD.X R6, RZ, RZ, R2, P2 ;  /* 0x000000ffff067224 */ /* 0x000fc600010e0602 */
[----:B------:R-:W2:Y:S01]  /*0a50*/  LDS.64 R10, [R10] ;  /* 0x000000000a0a7984 */ /* 0x000ea20000000a00 */
[----:B0-----:R-:W-:Y:S02]  /*0a60*/  ISETP.EQ.U32.AND P1, PT, R4, UR5, PT ;  /* 0x0000000504007c0c */ /* 0x001fe4000bf22070 */
[----:B-1----:R-:W-:-:S04]  /*0a70*/  LEA R4, P2, R5, R8, 0x2 ;  /* 0x0000000805047211 */ /* 0x002fc800078410ff */
[----:B------:R-:W-:Y:S01]  /*0a80*/  LEA.HI.X R5, R5, R9, R6, 0x2, P2 ;  /* 0x0000000905057211 */ /* 0x000fe200010f1406 */
[----:B--2---:R-:W-:Y:S02]  /*0a90*/  IMAD R7, R10, UR4, RZ ;  /* 0x000000040a077c24 */ /* 0x004fe4000f8e02ff */
[----:B------:R-:W-:-:S04]  /*0aa0*/  IMAD R9, R11, UR4, RZ ;  /* 0x000000040b097c24 */ /* 0x000fc8000f8e02ff */
[----:B------:R1:W-:Y:S04]  /*0ab0*/  @P1 REDG.E.ADD.STRONG.GPU desc[UR6][R4.64], R7 ;  /* 0x000000070400198e */ /* 0x0003e8000c12e106 */
[----:B------:R1:W-:Y:S01]  /*0ac0*/  @P1 REDG.E.ADD.STRONG.GPU desc[UR6][R4.64+0x4], R9 ;  /* 0x000004090400198e */ /* 0x0003e2000c12e106 */
[----:B------:R-:W-:-:S07]  /*0ad0*/  VIADD R3, R3, 0x2 ;  /* 0x0000000203037836 */ /* 0x000fce0000000000 */
.L_x_5:
[----:B------:R-:W-:Y:S05]  /*0ae0*/  @P0 EXIT ;  /* 0x000000000000094d */ /* 0x000fea0003800000 */
[----:B01----:R-:W0:Y:S01]  /*0af0*/  S2R R5, SR_CgaCtaId ;  /* 0x0000000000057919 */ /* 0x003e220000008800 */
[----:B------:R-:W-:Y:S01]  /*0b00*/  MOV R4, 0x400 ;  /* 0x0000040000047802 */ /* 0x000fe20000000f00 */
[----:B------:R-:W1:Y:S01]  /*0b10*/  LDC.64 R6, c[0x0][0x388] ;  /* 0x0000e200ff067b82 */ /* 0x000e620000000a00 */
[----:B------:R-:W-:Y:S01]  /*0b20*/  VOTEU.ANY UR4, UPT, PT ;  /* 0x0000000000047886 */ /* 0x000fe200038e0100 */
[----:B------:R-:W-:Y:S01]  /*0b30*/  IADD3 R0, P1, PT, R0, R3, RZ ;  /* 0x0000000300007210 */ /* 0x000fe20007f3e0ff */
[----:B------:R-:W-:Y:S02]  /*0b40*/  UFLO.U32 UR5, UR4 ;  /* 0x00000004000572bd */ /* 0x000fe400080e0000 */
[----:B------:R-:W-:Y:S01]  /*0b50*/  UPOPC UR4, UR4 ;  /* 0x00000004000472bf */ /* 0x000fe20008000000 */
[----:B0-----:R-:W-:Y:S02]  /*0b60*/  LEA R4, R5, R4, 0x18 ;  /* 0x0000000405047211 */ /* 0x001fe400078ec0ff */
[----:B------:R-:W0:Y:S03]  /*0b70*/  S2R R5, SR_LANEID ;  /* 0x0000000000057919 */ /* 0x000e260000000000 */
[----:B------:R-:W-:-:S02]  /*0b80*/  IMAD R4, R3, 0x4, R4 ;  /* 0x0000000403047824 */ /* 0x000fc400078e0204 */
[----:B------:R-:W-:Y:S01]  /*0b90*/  IMAD.X R3, RZ, RZ, R2, P1 ;  /* 0x000000ffff037224 */ /* 0x000fe200008e0602 */
[----:B-1----:R-:W-:-:S03]  /*0ba0*/  LEA R2, P1, R0, R6, 0x2 ;  /* 0x0000000600027211 */ /* 0x002fc600078210ff */
[----:B------:R-:W1:Y:S01]  /*0bb0*/  LDS R4, [R4] ;  /* 0x0000000004047984 */ /* 0x000e620000000800 */
[----:B------:R-:W-:Y:S02]  /*0bc0*/  LEA.HI.X R3, R0, R7, R3, 0x2, P1 ;  /* 0x0000000700037211 */ /* 0x000fe400008f1403 */
[----:B0-----:R-:W-:Y:S01]  /*0bd0*/  ISETP.EQ.U32.AND P0, PT, R5, UR5, PT ;  /* 0x0000000505007c0c */ /* 0x001fe2000bf02070 */
[----:B-1----:R-:W-:-:S12]  /*0be0*/  IMAD R5, R4, UR4, RZ ;  /* 0x0000000404057c24 */ /* 0x002fd8000f8e02ff */
[----:B------:R-:W-:Y:S01]  /*0bf0*/  @P0 REDG.E.ADD.STRONG.GPU desc[UR6][R2.64], R5 ;  /* 0x000000050200098e */ /* 0x000fe2000c12e106 */
[----:B------:R-:W-:Y:S05]  /*0c00*/  EXIT ;  /* 0x000000000000794d */ /* 0x000fea0003800000 */
.L_x_6:
[----:B------:R-:W-:-:S00]  /*0c10*/  BRA `(.L_x_6) ;  /* 0xfffffffc00fc7947 */ /* 0x000fc0000383ffff */
[----:B------:R-:W-:-:S00]  /*0c20*/  NOP ;  /* 0x0000000000007918 */ /* 0x000fc00000000000 */
        /* <DEDUP_REMOVED lines=13> */
.L_x_17:


//--------------------- .text._Z16histogramByBlockPiS_ii --------------------------
	.section	.text._Z16histogramByBlockPiS_ii,"ax",@progbits
	.align	128
        .global         _Z16histogramByBlockPiS_ii
        .type           _Z16histogramByBlockPiS_ii,@function
        .size           _Z16histogramByBlockPiS_ii,(.L_x_18 - _Z16histogramByBlockPiS_ii)
        .other          _Z16histogramByBlockPiS_ii,@"STO_CUDA_ENTRY STV_DEFAULT"
_Z16histogramByBlockPiS_ii:
.text._Z16histogramByBlockPiS_ii:
[----:B------:R-:W-:Y:S01]  /*0000*/  LDC R1, c[0x0][0x37c] ;  /* 0x0000df00ff017b82 */ /* 0x000fe20000000800 */
[----:B------:R-:W0:Y:S01]  /*0010*/  S2R R7, SR_CTAID.X ;  /* 0x0000000000077919 */ /* 0x000e220000002500 */
[----:B------:R-:W0:Y:S01]  /*0020*/  LDCU UR4, c[0x0][0x360] ;  /* 0x00006c00ff0477ac */ /* 0x000e220008000800 */
[----:B------:R-:W0:Y:S01]  /*0030*/  S2R R0, SR_TID.X ;  /* 0x0000000000007919 */ /* 0x000e220000002100 */
[----:B------:R-:W1:Y:S01]  /*0040*/  LDCU UR5, c[0x0][0x390] ;  /* 0x00007200ff0577ac */ /* 0x000e620008000800 */
[----:B0-----:R-:W-:-:S05]  /*0050*/  IMAD R5, R7, UR4, R0 ;  /* 0x0000000407057c24 */ /* 0x001fca000f8e0200 */
[----:B-1----:R-:W-:-:S13]  /*0060*/  ISETP.GE.AND P0, PT, R5, UR5, PT ;  /* 0x0000000505007c0c */ /* 0x002fda000bf06270 */
[----:B------:R-:W-:Y:S05]  /*0070*/  @P0 EXIT ;  /* 0x000000000000094d */ /* 0x000fea0003800000 */
[----:B------:R-:W0:Y:S01]  /*0080*/  LDC.64 R2, c[0x0][0x380] ;  /* 0x0000e000ff027b82 */ /* 0x000e220000000a00 */
[----:B------:R-:W1:Y:S07]  /*0090*/  LDCU.64 UR4, c[0x0][0x358] ;  /* 0x00006b00ff0477ac */ /* 0x000e6e0008000a00 */
[----:B------:R-:W2:Y:S01]  /*00a0*/  LDC R6, c[0x0][0x394] ;  /* 0x0000e500ff067b82 */ /* 0x000ea20000000800 */
[----:B0-----:R-:W-:-:S06]  /*00b0*/  IMAD.WIDE R2, R5, 0x4, R2 ;  /* 0x0000000405027825 */ /* 0x001fcc00078e0202 */
[----:B-1----:R-:W3:Y:S01]  /*00c0*/  LDG.E R2, desc[UR4][R2.64] ;  /* 0x0000000402027981 */ /* 0x002ee2000c1e1900 */
[----:B--2---:R-:W-:-:S04]  /*00d0*/  IABS R9, R6 ;  /* 0x0000000600097213 */ /* 0x004fc80000000000 */
[----:B------:R-:W0:Y:S08]  /*00e0*/  I2F.RP R0, R9 ;  /* 0x0000000900007306 */ /* 0x000e300000209400 */
[----:B0-----:R-:W0:Y:S02]  /*00f0*/  MUFU.RCP R0, R0 ;  /* 0x0000000000007308 */ /* 0x001e240000001000 */
[----:B0-----:R-:W-:-:S06]  /*0100*/  VIADD R4, R0, 0xffffffe ;  /* 0x0ffffffe00047836 */ /* 0x001fcc0000000000 */
[----:B------:R0:W1:Y:S02]  /*0110*/  F2I.FTZ.U32.TRUNC.NTZ R5, R4 ;  /* 0x0000000400057305 */ /* 0x000064000021f000 */
[----:B0-----:R-:W-:Y:S02]  /*0120*/  HFMA2 R4, -RZ, RZ, 0, 0 ;  /* 0x00000000ff047431 */ /* 0x001fe400000001ff */
[----:B-1----:R-:W-:-:S04]  /*0130*/  IMAD.MOV R8, RZ, RZ, -R5 ;  /* 0x000000ffff087224 */ /* 0x002fc800078e0a05 */
[----:B------:R-:W-:-:S04]  /*0140*/  IMAD R11, R8, R9, RZ ;  /* 0x00000009080b7224 */ /* 0x000fc800078e02ff */
[----:B------:R-:W-:Y:S01]  /*0150*/  IMAD.HI.U32 R5, R5, R11, R4 ;  /* 0x0000000b05057227 */ /* 0x000fe200078e0004 */
[----:B---3--:R-:W-:Y:S02]  /*0160*/  IABS R8, R2 ;  /* 0x0000000200087213 */ /* 0x008fe40000000000 */
[----:B------:R-:W-:Y:S02]  /*0170*/  ISETP.GE.AND P2, PT, R2, RZ, PT ;  /* 0x000000ff0200720c */ /* 0x000fe40003f46270 */
[----:B------:R-:W0:Y:S01]  /*0180*/  LDC.64 R2, c[0x0][0x388] ;  /* 0x0000e200ff027b82 */ /* 0x000e220000000a00 */
[----:B------:R-:W-:-:S04]  /*0190*/  IMAD.HI.U32 R5, R5, R8, RZ ;  /* 0x0000000805057227 */ /* 0x000fc800078e00ff */
[----:B------:R-:W-:-:S04]  /*01a0*/  IMAD.MOV R5, RZ, RZ, -R5 ;  /* 0x000000ffff057224 */ /* 0x000fc800078e0a05 */
[----:B------:R-:W-:-:S05]  /*01b0*/  IMAD R0, R9, R5, R8 ;  /* 0x0000000509007224 */ /* 0x000fca00078e0208 */
[----:B------:R-:W-:-:S13]  /*01c0*/  ISETP.GT.U32.AND P0, PT, R9, R0, PT ;  /* 0x000000000900720c */ /* 0x000fda0003f04070 */
[----:B------:R-:W-:Y:S02]  /*01d0*/  @!P0 IADD3 R0, PT, PT, R0, -R9, RZ ;  /* 0x8000000900008210 */ /* 0x000fe40007ffe0ff */
[----:B------:R-:W-:Y:S02]  /*01e0*/  ISETP.NE.AND P0, PT, R6, RZ, PT ;  /* 0x000000ff0600720c */ /* 0x000fe40003f05270 */
[----:B------:R-:W-:-:S13]  /*01f0*/  ISETP.GT.U32.AND P1, PT, R9, R0, PT ;  /* 0x000000000900720c */ /* 0x000fda0003f24070 */
[----:B------:R-:W-:-:S05]  /*0200*/  @!P1 IMAD.IADD R0, R0, 0x1, -R9 ;  /* 0x0000000100009824 */ /* 0x000fca00078e0a09 */
[----:B------:R-:W-:Y:S02]  /*0210*/  @!P2 IADD3 R0, PT, PT, -R0, RZ, RZ ;  /* 0x000000ff0000a210 */ /* 0x000fe40007ffe1ff */
[----:B------:R-:W-:-:S05]  /*0220*/  @!P0 LOP3.LUT R0, RZ, R6, RZ, 0x33, !PT ;  /* 0x00000006ff008212 */ /* 0x000fca00078e33ff */
[----:B------:R-:W-:Y:S01]  /*0230*/  IMAD R5, R7, R6, R0 ;  /* 0x0000000607057224 */ /* 0x000fe200078e0200 */
[----:B------:R-:W-:-:S03]  /*0240*/  MOV R7, 0x1 ;  /* 0x0000000100077802 */ /* 0x000fc60000000f00 */
[----:B0-----:R-:W-:-:S05]  /*0250*/  IMAD.WIDE R2, R5, 0x4, R2 ;  /* 0x0000000405027825 */ /* 0x001fca00078e0202 */
[----:B------:R-:W-:Y:S01]  /*0260*/  REDG.E.ADD.STRONG.GPU desc[UR4][R2.64], R7 ;  /* 0x000000070200798e */ /* 0x000fe2000c12e104 */
[----:B------:R-:W-:Y:S05]  /*0270*/  EXIT ;  /* 0x000000000000794d */ /* 0x000fea0003800000 */
.L_x_7:
        /* <DEDUP_REMOVED lines=16> */
.L_x_18:


//--------------------- .text._Z12sumHistogramPii --------------------------
	.section	.text._Z12sumHistogramPii,"ax",@progbits
	.align	128
        .global         _Z12sumHistogramPii
        .type           _Z12sumHistogramPii,@function
        .size           _Z12sumHistogramPii,(.L_x_19 - _Z12sumHistogramPii)
        .other          _Z12sumHistogramPii,@"STO_CUDA_ENTRY STV_DEFAULT"
_Z12sumHistogramPii:
.text._Z12sumHistogramPii:
[----:B------:R-:W-:Y:S01]  /*0000*/  LDC R1, c[0x0][0x37c] ;  /* 0x0000df00ff017b82 */ /* 0x000fe20000000800 */
[----:B------:R-:W0:Y:S01]  /*0010*/  S2R R3, SR_CTAID.X ;  /* 0x0000000000037919 */ /* 0x000e220000002500 */
[----:B------:R-:W1:Y:S06]  /*0020*/  LDCU UR7, c[0x0][0x388] ;  /* 0x00007100ff0777ac */ /* 0x000e6c0008000800 */
[----:B------:R-:W2:Y:S01]  /*0030*/  LDC.64 R4, c[0x0][0x380] ;  /* 0x0000e000ff047b82 */ /* 0x000ea20000000a00 */
[----:B------:R-:W3:Y:S01]  /*0040*/  S2R R7, SR_TID.X ;  /* 0x0000000000077919 */ /* 0x000ee20000002100 */
[----:B------:R-:W3:Y:S01]  /*0050*/  LDCU UR6, c[0x0][0x360] ;  /* 0x00006c00ff0677ac */ /* 0x000ee20008000800 */
[----:B------:R-:W4:Y:S01]  /*0060*/  LDCU.64 UR4, c[0x0][0x358] ;  /* 0x00006b00ff0477ac */ /* 0x000f220008000a00 */
[----:B0-----:R-:W-:-:S04]  /*0070*/  LOP3.LUT R0, RZ, R3, RZ, 0x33, !PT ;  /* 0x00000003ff007212 */ /* 0x001fc800078e33ff */
[----:B-1----:R-:W-:Y:S01]  /*0080*/  IADD3 R0, PT, PT, R0, UR7, RZ ;  /* 0x0000000700007c10 */ /* 0x002fe2000fffe0ff */
[----:B---3--:R-:W-:-:S04]  /*0090*/  IMAD R3, R3, UR6, R7 ;  /* 0x0000000603037c24 */ /* 0x008fc8000f8e0207 */
[----:B------:R-:W-:Y:S02]  /*00a0*/  IMAD R7, R0, UR6, R7 ;  /* 0x0000000600077c24 */ /* 0x000fe4000f8e0207 */
[----:B--2---:R-:W-:-:S04]  /*00b0*/  IMAD.WIDE R2, R3, 0x4, R4 ;  /* 0x0000000403027825 */ /* 0x004fc800078e0204 */
[----:B------:R-:W-:Y:S01]  /*00c0*/  IMAD.WIDE R4, R7, 0x4, R4 ;  /* 0x0000000407047825 */ /* 0x000fe200078e0204 */
[----:B----4-:R-:W2:Y:S05]  /*00d0*/  LDG.E R0, desc[UR4][R2.64] ;  /* 0x0000000402007981 */ /* 0x010eaa000c1e1900 */
[----:B------:R-:W2:Y:S02]  /*00e0*/  LDG.E R5, desc[UR4][R4.64] ;  /* 0x0000000404057981 */ /* 0x000ea4000c1e1900 */
[----:B--2---:R-:W-:-:S05]  /*00f0*/  IADD3 R7, PT, PT, R0, R5, RZ ;  /* 0x0000000500077210 */ /* 0x004fca0007ffe0ff */
[----:B------:R-:W-:Y:S01]  /*0100*/  STG.E desc[UR4][R2.64], R7 ;  /* 0x0000000702007986 */ /* 0x000fe2000c101904 */
[----:B------:R-:W-:Y:S05]  /*0110*/  EXIT ;  /* 0x000000000000794d */ /* 0x000fea0003800000 */
.L_x_8:
        /* <DEDUP_REMOVED lines=14> */
.L_x_19:


//--------------------- .text._Z15histogramSharedPiS_ii --------------------------
	.section	.text._Z15histogramSharedPiS_ii,"ax",@progbits
	.align	128
        .global         _Z15histogramSharedPiS_ii
        .type           _Z15histogramSharedPiS_ii,@function
        .size           _Z15histogramSharedPiS_ii,(.L_x_20 - _Z15histogramSharedPiS_ii)
        .other          _Z15histogramSharedPiS_ii,@"STO_CUDA_ENTRY STV_DEFAULT"
_Z15histogramSharedPiS_ii:
.text._Z15histogramSharedPiS_ii:
        /* <DEDUP_REMOVED lines=8> */
[----:B0-----:R-:W0:Y:S01]  /*0080*/  MUFU.RCP R0, R0 ;  /* 0x0000000000007308 */ /* 0x001e220000001000 */
[----:B-1----:R-:W-:Y:S02]  /*0090*/  IMAD R5, R5, UR4, R6 ;  /* 0x0000000405057c24 */ /* 0x002fe4000f8e0206 */
[----:B0-----:R-:W-:Y:S02]  /*00a0*/  VIADD R2, R0, 0xffffffe ;  /* 0x0ffffffe00027836 */ /* 0x001fe40000000000 */
[----:B------:R-:W0:Y:S03]  /*00b0*/  LDC R0, c[0x0][0x394] ;  /* 0x0000e500ff007b82 */ /* 0x000e260000000800 */
[----:B------:R1:W3:Y:S02]  /*00c0*/  F2I.FTZ.U32.TRUNC.NTZ R3, R2 ;  /* 0x0000000200037305 */ /* 0x0002e4000021f000 */
[----:B-1----:R-:W-:-:S02]  /*00d0*/  IMAD.MOV.U32 R2, RZ, RZ, RZ ;  /* 0x000000ffff027224 */ /* 0x002fc400078e00ff */
[----:B---3--:R-:W-:-:S04]  /*00e0*/  IMAD.MOV R7, RZ, RZ, -R3 ;  /* 0x000000ffff077224 */ /* 0x008fc800078e0a03 */
[----:B------:R-:W-:-:S04]  /*00f0*/  IMAD R7, R7, UR4, RZ ;  /* 0x0000000407077c24 */ /* 0x000fc8000f8e02ff */
[----:B------:R-:W-:-:S06]  /*0100*/  IMAD.HI.U32 R4, R3, R7, R2 ;  /* 0x0000000703047227 */ /* 0x000fcc00078e0002 */
[----:B------:R-:W-:-:S05]  /*0110*/  IMAD.HI.U32 R4, R4, R5, RZ ;  /* 0x0000000504047227 */ /* 0x000fca00078e00ff */
[----:B------:R-:W-:-:S05]  /*0120*/  IADD3 R4, PT, PT, -R4, RZ, RZ ;  /* 0x000000ff04047210 */ /* 0x000fca0007ffe1ff */
[----:B------:R-:W-:-:S05]  /*0130*/  IMAD R3, R4, UR4, R5 ;  /* 0x0000000404037c24 */ /* 0x000fca000f8e0205 */
[----:B------:R-:W-:-:S13]  /*0140*/  ISETP.GE.U32.AND P0, PT, R3, UR4, PT ;  /* 0x0000000403007c0c */ /* 0x000fda000bf06070 */
[----:B------:R-:W-:-:S05]  /*0150*/  @P0 VIADD R3, R3, -UR4 ;  /* 0x8000000403030c36 */ /* 0x000fca0008000000 */
[----:B------:R-:W-:-:S13]  /*0160*/  ISETP.GE.U32.AND P0, PT, R3, UR4, PT ;  /* 0x0000000403007c0c */ /* 0x000fda000bf06070 */
[----:B------:R-:W-:Y:S01]  /*0170*/  @P0 VIADD R3, R3, -UR4 ;  /* 0x8000000403030c36 */ /* 0x000fe20008000000 */
[----:B------:R-:W-:Y:S01]  /*0180*/  @!P1 LOP3.LUT R3, RZ, UR4, RZ, 0x33, !PT ;  /* 0x00000004ff039c12 */ /* 0x000fe2000f8e33ff */
[----:B------:R-:W1:Y:S01]  /*0190*/  LDCU UR4, c[0x0][0x390] ;  /* 0x00007200ff0477ac */ /* 0x000e620008000800 */
[----:B0-----:R-:W-:Y:S02]  /*01a0*/  ISETP.GE.AND P0, PT, R0, 0x1, PT ;  /* 0x000000010000780c */ /* 0x001fe40003f06270 */
[C---:B------:R-:W-:Y:S02]  /*01b0*/  ISETP.NE.AND P1, PT, R3.reuse, RZ, PT ;  /* 0x000000ff0300720c */ /* 0x040fe40003f25270 */
[----:B------:R-:W-:-:S11]  /*01c0*/  ISETP.NE.OR P0, PT, R3, RZ, !P0 ;  /* 0x000000ff0300720c */ /* 0x000fd60004705670 */
[----:B------:R-:W0:Y:S01]  /*01d0*/  @!P1 S2R R7, SR_CgaCtaId ;  /* 0x0000000000079919 */ /* 0x000e220000008800 */
[----:B------:R-:W-:Y:S02]  /*01e0*/  @!P1 MOV R2, 0x400 ;  /* 0x0000040000029802 */ /* 0x000fe40000000f00 */
[----:B-1----:R-:W-:Y:S02]  /*01f0*/  ISETP.GE.AND P2, PT, R5, UR4, PT ;  /* 0x0000000405007c0c */ /* 0x002fe4000bf46270 */
[----:B0-----:R-:W-:-:S05]  /*0200*/  @!P1 LEA R2, R7, R2, 0x18 ;  /* 0x0000000207029211 */ /* 0x001fca00078ec0ff */
[----:B------:R0:W-:Y:S04]  /*0210*/  @!P1 STS.128 [R2], RZ ;  /* 0x000000ff02009388 */ /* 0x0001e80000000c00 */
[----:B------:R0:W-:Y:S01]  /*0220*/  @!P1 STS.128 [R2+0x10], RZ ;  /* 0x000010ff02009388 */ /* 0x0001e20000000c00 */
[----:B------:R-:W-:Y:S06]  /*0230*/  BAR.SYNC.DEFER_BLOCKING 0x0 ;  /* 0x0000000000007b1d */ /* 0x000fec0000010000 */
[----:B--2---:R-:W-:Y:S05]  /*0240*/  @P2 BRA `(.L_x_10) ;  /* 0x0000000000782947 */ /* 0x004fea0003800000 */
[----:B0-----:R-:W0:Y:S08]  /*0250*/  LDC.64 R2, c[0x0][0x380] ;  /* 0x0000e000ff027b82 */ /* 0x001e300000000a00 */
[----:B------:R-:W1:Y:S01]  /*0260*/  LDC R7, c[0x0][0x394] ;  /* 0x0000e500ff077b82 */ /* 0x000e620000000800 */
[----:B0-----:R-:W-:-:S06]  /*0270*/  IMAD.WIDE R2, R5, 0x4, R2 ;  /* 0x0000000405027825 */ /* 0x001fcc00078e0202 */
[----:B------:R-:W2:Y:S01]  /*0280*/  LDG.E R2, desc[UR10][R2.64] ;  /* 0x0000000a02027981 */ /* 0x000ea2000c1e1900 */
[----:B------:R-:W0:Y:S01]  /*0290*/  S2UR UR5, SR_CgaCtaId ;  /* 0x00000000000579c3 */ /* 0x000e220000008800 */
[----:B-1----:R-:W-:Y:S01]  /*02a0*/  IABS R8, R7 ;  /* 0x0000000700087213 */ /* 0x002fe20000000000 */
[----:B------:R-:W-:-:S03]  /*02b0*/  UMOV UR4, 0x400 ;  /* 0x0000040000047882 */ /* 0x000fc60000000000 */
[----:B------:R-:W1:Y:S08]  /*02c0*/  I2F.RP R6, R8 ;  /* 0x0000000800067306 */ /* 0x000e700000209400 */
[----:B-1----:R-:W1:Y:S01]  /*02d0*/  MUFU.RCP R6, R6 ;  /* 0x0000000600067308 */ /* 0x002e620000001000 */
[----:B0-----:R-:W-:Y:S01]  /*02e0*/  ULEA UR4, UR5, UR4, 0x18 ;  /* 0x0000000405047291 */ /* 0x001fe2000f8ec0ff */
[----:B-1----:R-:W-:-:S06]  /*02f0*/  IADD3 R4, PT, PT, R6, 0xffffffe, RZ ;  /* 0x0ffffffe06047810 */ /* 0x002fcc0007ffe0ff */
[----:B------:R0:W1:Y:S02]  /*0300*/  F2I.FTZ.U32.TRUNC.NTZ R5, R4 ;  /* 0x0000000400057305 */ /* 0x000064000021f000 */
[----:B0-----:R-:W-:Y:S02]  /*0310*/  IMAD.MOV.U32 R4, RZ, RZ, RZ ;  /* 0x000000ffff047224 */ /* 0x001fe400078e00ff */
[----:B-1----:R-:W-:-:S04]  /*0320*/  IMAD.MOV R9, RZ, RZ, -R5 ;  /* 0x000000ffff097224 */ /* 0x002fc800078e0a05 */
[----:B------:R-:W-:-:S04]  /*0330*/  IMAD R9, R9, R8, RZ ;  /* 0x0000000809097224 */ /* 0x000fc800078e02ff */
[----:B------:R-:W-:Y:S01]  /*0340*/  IMAD.HI.U32 R5, R5, R9, R4 ;  /* 0x0000000905057227 */ /* 0x000fe200078e0004 */
[----:B--2---:R-:W-:Y:S02]  /*0350*/  IABS R3, R2 ;  /* 0x0000000200037213 */ /* 0x004fe40000000000 */
[----:B------:R-:W-:-:S03]  /*0360*/  ISETP.GE.AND P3, PT, R2, RZ, PT ;  /* 0x000000ff0200720c */ /* 0x000fc60003f66270 */
[----:B------:R-:W-:-:S05]  /*0370*/  IMAD.HI.U32 R5, R5, R3, RZ ;  /* 0x0000000305057227 */ /* 0x000fca00078e00ff */
[----:B------:R-:W-:-:S05]  /*0380*/  IADD3 R5, PT, PT, -R5, RZ, RZ ;  /* 0x000000ff05057210 */ /* 0x000fca0007ffe1ff */
[----:B------:R-:W-:-:S05]  /*0390*/  IMAD R3, R8, R5, R3 ;  /* 0x0000000508037224 */ /* 0x000fca00078e0203 */
[----:B------:R-:W-:-:S13]  /*03a0*/  ISETP.GT.U32.AND P1, PT, R8, R3, PT ;  /* 0x000000030800720c */ /* 0x000fda0003f24070 */
[----:B------:R-:W-:Y:S01]  /*03b0*/  @!P1 IMAD.IADD R3, R3, 0x1, -R8 ;  /* 0x0000000103039824 */ /* 0x000fe200078e0a08 */
[----:B------:R-:W-:-:S04]  /*03c0*/  ISETP.NE.AND P1, PT, R7, RZ, PT ;  /* 0x000000ff0700720c */ /* 0x000fc80003f25270 */
[----:B------:R-:W-:-:S13]  /*03d0*/  ISETP.GT.U32.AND P2, PT, R8, R3, PT ;  /* 0x000000030800720c */ /* 0x000fda0003f44070 */
[----:B------:R-:W-:-:S05]  /*03e0*/  @!P2 IMAD.IADD R3, R3, 0x1, -R8 ;  /* 0x000000010303a824 */ /* 0x000fca00078e0a08 */
[----:B------:R-:W-:Y:S02]  /*03f0*/  @!P3 IADD3 R3, PT, PT, -R3, RZ, RZ ;  /* 0x000000ff0303b210 */ /* 0x000fe40007ffe1ff */
[----:B------:R-:W-:-:S04]  /*0400*/  @!P1 LOP3.LUT R3, RZ, R7, RZ, 0x33, !PT ;  /* 0x00000007ff039212 */ /* 0x000fc800078e33ff */
[----:B------:R-:W-:-:S05]  /*0410*/  LEA R3, R3, UR4, 0x2 ;  /* 0x0000000403037c11 */ /* 0x000fca000f8e10ff */
[----:B------:R1:W-:Y:S02]  /*0420*/  ATOMS.POPC.INC.32 RZ, [R3+URZ] ;  /* 0x0000000003ff7f8c */ /* 0x0003e4000d8000ff */
.L_x_10:
[----:B------:R-:W-:Y:S05]  /*0430*/  BSYNC.RECONVERGENT B0 ;  /* 0x0000000000007941 */ /* 0x000fea0003800200 */
.L_x_9:
[----:B------:R-:W-:Y:S06]  /*0440*/  BAR.SYNC.DEFER_BLOCKING 0x0 ;  /* 0x0000000000007b1d */ /* 0x000fec0000010000 */
[----:B------:R-:W-:Y:S05]  /*0450*/  @P0 EXIT ;  /* 0x000000000000094d */ /* 0x000fea0003800000 */
[C---:B------:R-:W-:Y:S01]  /*0460*/  ISETP.GE.U32.AND P1, PT, R0.reuse, 0x8, PT ;  /* 0x000000080000780c */ /* 0x040fe20003f26070 */
[----:B0-----:R-:W-:Y:S01]  /*0470*/  IMAD.MOV.U32 R2, RZ, RZ, RZ ;  /* 0x000000ffff027224 */ /* 0x001fe200078e00ff */
[----:B------:R-:W-:-:S04]  /*0480*/  LOP3.LUT R14, R0, 0x7, RZ, 0xc0, !PT ;  /* 0x00000007000e7812 */ /* 0x000fc800078ec0ff */
[----:B------:R-:W-:-:S07]  /*0490*/  ISETP.NE.AND P0, PT, R14, RZ, PT ;  /* 0x000000ff0e00720c */ /* 0x000fce0003f05270 */
[----:B------:R-:W-:Y:S06]  /*04a0*/  @!P1 BRA `(.L_x_11) ;  /* 0x0000000000a89947 */ /* 0x000fec0003800000 */
[----:B------:R-:W0:Y:S01]  /*04b0*/  LDCU.64 UR6, c[0x0][0x388] ;  /* 0x00007100ff0677ac */ /* 0x000e220008000a00 */
[----:B------:R-:W2:Y:S01]  /*04c0*/  S2UR UR8, SR_CgaCtaId ;  /* 0x00000000000879c3 */ /* 0x000ea20000008800 */
[----:B------:R-:W-:Y:S01]  /*04d0*/  LOP3.LUT R2, R0, 0x7ffffff8, RZ, 0xc0, !PT ;  /* 0x7ffffff800027812 */ /* 0x000fe200078ec0ff */
[----:B------:R-:W-:-:S04]  /*04e0*/  UMOV UR4, 0x400 ;  /* 0x0000040000047882 */ /* 0x000fc80000000000 */
[----:B-1----:R-:W-:Y:S01]  /*04f0*/  IMAD.MOV R3, RZ, RZ, -R2 ;  /* 0x000000ffff037224 */ /* 0x002fe200078e0a02 */
[----:B0-----:R-:W-:-:S04]  /*0500*/  UIADD3 UR5, UP0, UPT, UR6, 0x10, URZ ;  /* 0x0000001006057890 */ /* 0x001fc8000ff1e0ff */
[----:B------:R-:W-:Y:S02]  /*0510*/  UIADD3.X UR6, UPT, UPT, URZ, UR7, URZ, UP0, !UPT ;  /* 0x00000007ff067290 */ /* 0x000fe400087fe4ff */
[----:B------:R-:W-:Y:S01]  /*0520*/  MOV R12, UR5 ;  /* 0x00000005000c7c02 */ /* 0x000fe20008000f00 */
[----:B--2---:R-:W-:-:S03]  /*0530*/  ULEA UR4, UR8, UR4, 0x18 ;  /* 0x0000000408047291 */ /* 0x004fc6000f8ec0ff */
[----:B------:R-:W-:Y:S01]  /*0540*/  IMAD.U32 R23, RZ, RZ, UR6 ;  /* 0x00000006ff177e24 */ /* 0x000fe2000f8e00ff */
[----:B------:R-:W-:-:S12]  /*0550*/  UIADD3 UR4, UPT, UPT, UR4, 0x10, URZ ;  /* 0x0000001004047890 */ /* 0x000fd8000fffe0ff */
.L_x_12:
        /* <DEDUP_REMOVED lines=9> */
[----:B------:R-:W-:Y:S01]  /*05f0*/  IMAD R15, R9, UR5, RZ ;  /* 0x00000005090f7c24 */ /* 0x000fe2000f8e02ff */
[----:B------:R-:W-:Y:S01]  /*0600*/  MOV R9, R23 ;  /* 0x0000001700097202 */ /* 0x000fe20000000f00 */
[----:B------:R-:W-:Y:S02]  /*0610*/  IMAD.MOV.U32 R8, RZ, RZ, R12 ;  /* 0x000000ffff087224 */ /* 0x000fe400078e000c */
[----:B------:R-:W-:Y:S02]  /*0620*/  IMAD R17, R10, UR5, RZ ;  /* 0x000000050a117c24 */ /* 0x000fe4000f8e02ff */
[----:B------:R-:W-:-:S03]  /*0630*/  IMAD R11, R11, UR5, RZ ;  /* 0x000000050b0b7c24 */ /* 0x000fc6000f8e02ff */
[----:B------:R0:W-:Y:S01]  /*0640*/  @P1 REDG.E.ADD.STRONG.GPU desc[UR10][R8.64+-0x10], R13 ;  /* 0xfffff00d0800198e */ /* 0x0001e2000c12e10a */
[----:B--2---:R-:W-:Y:S02]  /*0650*/  IMAD R19, R4, UR5, RZ ;  /* 0x0000000504137c24 */ /* 0x004fe4000f8e02ff */
        /* <DEDUP_REMOVED lines=15> */
.L_x_11:
[----:B------:R-:W-:Y:S05]  /*0750*/  @!P0 EXIT ;  /* 0x000000000000894d */ /* 0x000fea0003800000 */
[----:B------:R-:W-:Y:S02]  /*0760*/  ISETP.GE.U32.AND P0, PT, R14, 0x4, PT ;  /* 0x000000040e00780c */ /* 0x000fe40003f06070 */
[----:B------:R-:W-:-:S04]  /*0770*/  LOP3.LUT R10, R0, 0x3, RZ, 0xc0, !PT ;  /* 0x00000003000a7812 */ /* 0x000fc800078ec0ff */
[----:B------:R-:W-:-:S07]  /*0780*/  ISETP.NE.AND P1, PT, R10, RZ, PT ;  /* 0x000000ff0a00720c */ /* 0x000fce0003f25270 */
[----:B------:R-:W-:Y:S06]  /*0790*/  @!P0 BRA `(.L_x_13) ;  /* 0x0000000000588947 */ /* 0x000fec0003800000 */
[----:B------:R-:W0:Y:S01]  /*07a0*/  S2R R4, SR_CgaCtaId ;  /* 0x0000000000047919 */ /* 0x000e220000008800 */
[----:B-1----:R-:W-:Y:S01]  /*07b0*/  MOV R3, 0x400 ;  /* 0x0000040000037802 */ /* 0x002fe20000000f00 */
[----:B------:R-:W-:Y:S01]  /*07c0*/  VOTEU.ANY UR4, UPT, PT ;  /* 0x0000000000047886 */ /* 0x000fe200038e0100 */
[----:B------:R-:W1:Y:S01]  /*07d0*/  S2R R11, SR_LANEID ;  /* 0x00000000000b7919 */ /* 0x000e620000000000 */
[----:B------:R-:W-:Y:S02]  /*07e0*/  UFLO.U32 UR5, UR4 ;  /* 0x00000004000572bd */ /* 0x000fe400080e0000 */
[----:B------:R-:W-:Y:S01]  /*07f0*/  UPOPC UR4, UR4 ;  /* 0x00000004000472bf */ /* 0x000fe20008000000 */
[----:B0-----:R-:W-:Y:S02]  /*0800*/  LEA R3, R4, R3, 0x18 ;  /* 0x0000000304037211 */ /* 0x001fe400078ec0ff */
[----:B------:R-:W0:Y:S02]  /*0810*/  LDC.64 R4, c[0x0][0x388] ;  /* 0x0000e200ff047b82 */ /* 0x000e240000000a00 */
[----:B------:R-:W-:-:S02]  /*0820*/  LEA R3, R2, R3, 0x2 ;  /* 0x0000000302037211 */ /* 0x000fc400078e10ff */
[----:B-1----:R-:W-:-:S03]  /*0830*/  ISETP.EQ.U32.AND P0, PT, R11, UR5, PT ;  /* 0x000000050b007c0c */ /* 0x002fc6000bf02070 */
[----:B------:R-:W1:Y:S04]  /*0840*/  LDS.64 R6, [R3] ;  /* 0x0000000003067984 */ /* 0x000e680000000a00 */
[----:B------:R-:W2:Y:S01]  /*0850*/  LDS.64 R8, [R3+0x8] ;  /* 0x0000080003087984 */ /* 0x000ea20000000a00 */
[----:B0-----:R-:W-:-:S04]  /*0860*/  IMAD.WIDE.U32 R4, R2, 0x4, R4 ;  /* 0x0000000402047825 */ /* 0x001fc800078e0004 */
[----:B-1----:R-:W-:Y:S02]  /*0870*/  IMAD R11, R6, UR4, RZ ;  /* 0x00000004060b7c24 */ /* 0x002fe4000f8e02ff */
[----:B------:R-:W-:Y:S02]  /*0880*/  IMAD R7, R7, UR4, RZ ;  /* 0x0000000407077c24 */ /* 0x000fe4000f8e02ff */
[----:B--2---:R-:W-:Y:S01]  /*0890*/  IMAD R13, R8, UR4, RZ ;  /* 0x00000004080d7c24 */ /* 0x004fe2000f8e02ff */
[----:B------:R0:W-:Y:S01]  /*08a0*/  @P0 REDG.E.ADD.STRONG.GPU desc[UR10][R4.64], R11 ;  /* 0x0000000b0400098e */ /* 0x0001e2000c12e10a */
[----:B------:R-:W-:-:S03]  /*08b0*/  IMAD R9, R9, UR4, RZ ;  /* 0x0000000409097c24 */ /* 0x000fc6000f8e02ff */
[----:B------:R0:W-:Y:S04]  /*08c0*/  @P0 REDG.E.ADD.STRONG.GPU desc[UR10][R4.64+0x4], R7 ;  /* 0x000004070400098e */ /* 0x0001e8000c12e10a */
[----:B------:R0:W-:Y:S04]  /*08d0*/  @P0 REDG.E.ADD.STRONG.GPU desc[UR10][R4.64+0x8], R13 ;  /* 0x0000080d0400098e */ /* 0x0001e8000c12e10a */
[----:B------:R0:W-:Y:S01]  /*08e0*/  @P0 REDG.E.ADD.STRONG.GPU desc[UR10][R4.64+0xc], R9 ;  /* 0x00000c090400098e */ /* 0x0001e2000c12e10a */
[----:B------:R-:W-:-:S07]  /*08f0*/  VIADD R2, R2, 0x4 ;  /* 0x0000000402027836 */ /* 0x000fce0000000000 */
.L_x_13:
[----:B------:R-:W-:Y:S05]  /*0900*/  @!P1 EXIT ;  /* 0x000000000000994d */ /* 0x000fea0003800000 */
[----:B------:R-:W-:Y:S02]  /*0910*/  ISETP.NE.AND P0, PT, R10, 0x1, PT ;  /* 0x000000010a00780c */ /* 0x000fe40003f05270 */
[----:B------:R-:W-:-:S04]  /*0920*/  LOP3.LUT R0, R0, 0x1, RZ, 0xc0, !PT ;  /* 0x0000000100007812 */ /* 0x000fc800078ec0ff */
[----:B------:R-:W-:-:S07]  /*0930*/  ISETP.NE.U32.AND P1, PT, R0, 0x1, PT ;  /* 0x000000010000780c */ /* 0x000fce0003f25070 */
[----:B------:R-:W-:Y:S06]  /*0940*/  @!P0 BRA `(.L_x_14) ;  /* 0x0000000000448947 */ /* 0x000fec0003800000 */
[----:B-1----:R-:W1:Y:S01]  /*0950*/  S2R R3, SR_CgaCtaId ;  /* 0x0000000000037919 */ /* 0x002e620000008800 */
[----:B------:R-:W-:Y:S01]  /*0960*/  MOV R0, 0x400 ;  /* 0x0000040000007802 */ /* 0x000fe20000000f00 */
[----:B0-----:R-:W0:Y:S01]  /*0970*/  LDC.64 R4, c[0x0][0x388] ;  /* 0x0000e200ff047b82 */ /* 0x001e220000000a00 */
[----:B------:R-:W-:Y:S02]  /*0980*/  VOTEU.ANY UR4, UPT, PT ;  /* 0x0000000000047886 */ /* 0x000fe400038e0100 */
[----:B------:R-:W-:Y:S02]  /*0990*/  UFLO.U32 UR5, UR4 ;  /* 0x00000004000572bd */ /* 0x000fe400080e0000 */
[----:B------:R-:W-:Y:S01]  /*09a0*/  UPOPC UR4, UR4 ;  /* 0x00000004000472bf */ /* 0x000fe20008000000 */
[----:B0-----:R-:W-:Y:S01]  /*09b0*/  IMAD.WIDE.U32 R4, R2, 0x4, R4 ;  /* 0x0000000402047825 */ /* 0x001fe200078e0004 */
[----:B-1----:R-:W-:-:S05]  /*09c0*/  LEA R3, R3, R0, 0x18 ;  /* 0x0000000003037211 */ /* 0x002fca00078ec0ff */
[----:B------:R-:W-:Y:S02]  /*09d0*/  IMAD R0, R2, 0x4, R3 ;  /* 0x0000000402007824 */ /* 0x000fe400078e0203 */
[----:B------:R-:W0:Y:S03]  /*09e0*/  S2R R3, SR_LANEID ;  /* 0x0000000000037919 */ /* 0x000e260000000000 */
[----:B------:R-:W1:Y:S01]  /*09f0*/  LDS.64 R6, [R0] ;  /* 0x0000000000067984 */ /* 0x000e620000000a00 */
[----:B0-----:R-:W-:Y:S01]  /*0a00*/  ISETP.EQ.U32.AND P0, PT, R3, UR5, PT ;  /* 0x0000000503007c0c */ /* 0x001fe2000bf02070 */
[----:B-1----:R-:W-:Y:S02]  /*0a10*/  IMAD R3, R6, UR4, RZ ;  /* 0x0000000406037c24 */ /* 0x002fe4000f8e02ff */
[----:B------:R-:W-:-:S10]  /*0a20*/  IMAD R7, R7, UR4, RZ ;  /* 0x0000000407077c24 */ /* 0x000fd4000f8e02ff */
[----:B------:R2:W-:Y:S04]  /*0a30*/  @P0 REDG.E.ADD.STRONG.GPU desc[UR10][R4.64], R3 ;  /* 0x000000030400098e */ /* 0x0005e8000c12e10a */
[----:B------:R2:W-:Y:S01]  /*0a40*/  @P0 REDG.E.ADD.STRONG.GPU desc[UR10][R4.64+0x4], R7 ;  /* 0x000004070400098e */ /* 0x0005e2000c12e10a */
[----:B------:R-:W-:-:S07]  /*0a50*/  IADD3 R2, PT, PT, R2, 0x2, RZ ;  /* 0x0000000202027810 */ /* 0x000fce0007ffe0ff */
.L_x_14:
[----:B------:R-:W-:Y:S05]  /*0a60*/  @P1 EXIT ;  /* 0x000000000000194d */ /* 0x000fea0003800000 */
[----:B-12---:R-:W1:Y:S01]  /*0a70*/  S2R R3, SR_CgaCtaId ;  /* 0x0000000000037919 */ /* 0x006e620000008800 */
[----:B------:R-:W-:Y:S01]  /*0a80*/  MOV R0, 0x400 ;  /* 0x0000040000007802 */ /* 0x000fe20000000f00 */
[----:B0-----:R-:W0:Y:S01]  /*0a90*/  LDC.64 R4, c[0x0][0x388] ;  /* 0x0000e200ff047b82 */ /* 0x001e220000000a00 */
[----:B------:R-:W-:Y:S02]  /*0aa0*/  VOTEU.ANY UR4, UPT, PT ;  /* 0x0000000000047886 */ /* 0x000fe400038e0100 */
[----:B------:R-:W-:Y:S02]  /*0ab0*/  UFLO.U32 UR5, UR4 ;  /* 0x00000004000572bd */ /* 0x000fe400080e0000 */
[----:B------:R-:W-:Y:S01]  /*0ac0*/  UPOPC UR4, UR4 ;  /* 0x00000004000472bf */ /* 0x000fe20008000000 */
[----:B-1----:R-:W-:-:S05]  /*0ad0*/  LEA R3, R3, R0, 0x18 ;  /* 0x0000000003037211 */ /* 0x002fca00078ec0ff */
[C---:B------:R-:W-:Y:S02]  /*0ae0*/  IMAD R0, R2.reuse, 0x4, R3 ;  /* 0x0000000402007824 */ /* 0x040fe400078e0203 */
[----:B------:R-:W1:Y:S04]  /*0af0*/  S2R R3, SR_LANEID ;  /* 0x0000000000037919 */ /* 0x000e680000000000 */
[----:B------:R-:W2:Y:S01]  /*0b00*/  LDS R0, [R0] ;  /* 0x0000000000007984 */ /* 0x000ea20000000800 */
[----:B-1----:R-:W-:Y:S01]  /*0b10*/  ISETP.EQ.U32.AND P0, PT, R3, UR5, PT ;  /* 0x0000000503007c0c */ /* 0x002fe2000bf02070 */
[----:B0-----:R-:W-:-:S04]  /*0b20*/  IMAD.WIDE.U32 R2, R2, 0x4, R4 ;  /* 0x0000000402027825 */ /* 0x001fc800078e0004 */
[----:B--2---:R-:W-:-:S08]  /*0b30*/  IMAD R5, R0, UR4, RZ ;  /* 0x0000000400057c24 */ /* 0x004fd0000f8e02ff */
[----:B------:R-:W-:Y:S01]  /*0b40*/  @P0 REDG.E.ADD.STRONG.GPU desc[UR10][R2.64], R5 ;  /* 0x000000050200098e */ /* 0x000fe2000c12e10a */
[----:B------:R-:W-:Y:S05]  /*0b50*/  EXIT ;  /* 0x000000000000794d */ /* 0x000fea0003800000 */
.L_x_15:
        /* <DEDUP_REMOVED lines=10> */
.L_x_20:


//--------------------- .text._Z9histogramPiS_ii  --------------------------
	.section	.text._Z9histogramPiS_ii,"ax",@progbits
	.align	128
        .global         _Z9histogramPiS_ii
        .type           _Z9histogramPiS_ii,@function
        .size           _Z9histogramPiS_ii,(.L_x_21 - _Z9histogramPiS_ii)
        .other          _Z9histogramPiS_ii,@"STO_CUDA_ENTRY STV_DEFAULT"
_Z9histogramPiS_ii:
.text._Z9histogramPiS_ii:
        /* <DEDUP_REMOVED lines=11> */
[----:B0-----:R-:W-:-:S05]  /*00b0*/  IMAD.WIDE R2, R5, 0x4, R2 ;  /* 0x0000000405027825 */ /* 0x001fca00078e0202 */
        /* <DEDUP_REMOVED lines=11> */
[----:B------:R-:W-:-:S03]  /*0170*/  ISETP.GE.AND P2, PT, R0, RZ, PT ;  /* 0x000000ff0000720c */ /* 0x000fc60003f46270 */
[----:B------:R-:W-:-:S04]  /*0180*/  IMAD.HI.U32 R5, R5, R2, RZ ;  /* 0x0000000205057227 */ /* 0x000fc800078e00ff */
[----:B------:R-:W-:-:S04]  /*0190*/  IMAD.MOV R5, RZ, RZ, -R5 ;  /* 0x000000ffff057224 */ /* 0x000fc800078e0a05 */
[C---:B------:R-:W-:Y:S02]  /*01a0*/  IMAD R5, R8.reuse, R5, R2 ;  /* 0x0000000508057224 */ /* 0x040fe400078e0202 */
[----:B------:R-:W0:Y:S03]  /*01b0*/  LDC.64 R2, c[0x0][0x388] ;  /* 0x0000e200ff027b82 */ /* 0x000e260000000a00 */
[----:B------:R-:W-:-:S13]  /*01c0*/  ISETP.GT.U32.AND P0, PT, R8, R5, PT ;  /* 0x000000050800720c */ /* 0x000fda0003f04070 */
[----:B------:R-:W-:Y:S02]  /*01d0*/  @!P0 IADD3 R5, PT, PT, R5, -R8, RZ ;  /* 0x8000000805058210 */ /* 0x000fe40007ffe0ff */
[----:B------:R-:W-:Y:S02]  /*01e0*/  ISETP.NE.AND P0, PT, R7, RZ, PT ;  /* 0x000000ff0700720c */ /* 0x000fe40003f05270 */
[----:B------:R-:W-:-:S13]  /*01f0*/  ISETP.GT.U32.AND P1, PT, R8, R5, PT ;  /* 0x000000050800720c */ /* 0x000fda0003f24070 */
[----:B------:R-:W-:-:S05]  /*0200*/  @!P1 IMAD.IADD R5, R5, 0x1, -R8 ;  /* 0x0000000105059824 */ /* 0x000fca00078e0a08 */
[----:B------:R-:W-:Y:S02]  /*0210*/  @!P2 IADD3 R5, PT, PT, -R5, RZ, RZ ;  /* 0x000000ff0505a210 */ /* 0x000fe40007ffe1ff */
[----:B------:R-:W-:Y:S02]  /*0220*/  @!P0 LOP3.LUT R5, RZ, R7, RZ, 0x33, !PT ;  /* 0x00000007ff058212 */ /* 0x000fe400078e33ff */
[----:B------:R-:W-:-:S03]  /*0230*/  MOV R7, 0x1 ;  /* 0x0000000100077802 */ /* 0x000fc60000000f00 */
[----:B0-----:R-:W-:-:S05]  /*0240*/  IMAD.WIDE R2, R5, 0x4, R2 ;  /* 0x0000000405027825 */ /* 0x001fca00078e0202 */
[----:B------:R-:W-:Y:S01]  /*0250*/  REDG.E.ADD.STRONG.GPU desc[UR4][R2.64], R7 ;  /* 0x000000070200798e */ /* 0x000fe2000c12e104 */
[----:B------:R-:W-:Y:S05]  /*0260*/  EXIT ;  /* 0x000000000000794d */ /* 0x000fea0003800000 */
.L_x_16:
        /* <DEDUP_REMOVED lines=9> */
.L_x_21:


//--------------------- .nv.shared._Z22histogramByBlockSharedPiS_ii --------------------------
	.section	.nv.shared._Z22histogramByBlockSharedPiS_ii,"aw",@nobits
	.sectionflags	@""
	.align	4
.nv.shared._Z22histogramByBlockSharedPiS_ii:
	.zero		1056


//--------------------- .nv.shared.reserved.0     --------------------------
	.section	.nv.shared.reserved.0,"aw",@nobits
	.weak		__nv_reservedSMEM_offset_0_alias
	.size		__nv_reservedSMEM_offset_0_alias, 0, 64
	.other		__nv_reservedSMEM_offset_0_alias,@"STO_CUDA_RESERVED_SHARED STV_DEFAULT"
__nv_reservedSMEM_offset_0_alias:
	.zero		0
	.zero		64


//--------------------- .nv.shared._Z15histogramSharedPiS_ii --------------------------
	.section	.nv.shared._Z15histogramSharedPiS_ii,"aw",@nobits
	.sectionflags	@""
	.align	4
.nv.shared._Z15histogramSharedPiS_ii:
	.zero		1056


//--------------------- .nv.constant0._Z22histogramByBlockSharedPiS_ii --------------------------
	.section	.nv.constant0._Z22histogramByBlockSharedPiS_ii,"a",@progbits
	.sectionflags	@""
	.align	4
.nv.constant0._Z22histogramByBlockSharedPiS_ii:
	.zero		920


//--------------------- .nv.constant0._Z16histogramByBlockPiS_ii --------------------------
	.section	.nv.constant0._Z16histogramByBlockPiS_ii,"a",@progbits
	.sectionflags	@""
	.align	4
.nv.constant0._Z16histogramByBlockPiS_ii:
	.zero		920


//--------------------- .nv.constant0._Z12sumHistogramPii --------------------------
	.section	.nv.constant0._Z12sumHistogramPii,"a",@progbits
	.sectionflags	@""
	.align	4
.nv.constant0._Z12sumHistogramPii:
	.zero		908


//--------------------- .nv.constant0._Z15histogramSharedPiS_ii --------------------------
	.section	.nv.constant0._Z15histogramSharedPiS_ii,"a",@progbits
	.sectionflags	@""
	.align	4
.nv.constant0._Z15histogramSharedPiS_ii:
	.zero		920


//--------------------- .nv.constant0._Z9histogramPiS_ii --------------------------
	.section	.nv.constant0._Z9histogramPiS_ii,"a",@progbits
	.sectionflags	@""
	.align	4
.nv.constant0._Z9histogramPiS_ii:
	.zero		920


//--------------------- SYMBOLS --------------------------

	.type		.nv.reservedSmem.offset0,@object
	.size		.nv.reservedSmem.offset0,0x4
	.type		.nv.reservedSmem.cap,@object
	.size		.nv.reservedSmem.cap,0x4
